//
// Generated by NVIDIA NVVM Compiler
//
// Compiler Build ID: CL-36424714
// Cuda compilation tools, release 13.0, V13.0.88
// Based on NVVM 20.0.0
//

.version 9.0
.target sm_100
.address_size 64

	// .globl	_Z12cuda_proceedILm512EEvPcmPm
// _ZZ12cuda_proceedILm512EEvPcmPmE10shared_cnt has been demoted

.visible .entry _Z12cuda_proceedILm512EEvPcmPm(
	.param .u64 .ptr .align 1 _Z12cuda_proceedILm512EEvPcmPm_param_0,
	.param .u64 _Z12cuda_proceedILm512EEvPcmPm_param_1,
	.param .u64 .ptr .align 1 _Z12cuda_proceedILm512EEvPcmPm_param_2
)
{
	.reg .pred 	%p<35>;
	.reg .b16 	%rs<4>;
	.reg .b32 	%r<36>;
	.reg .b64 	%rd<184>;
	// demoted variable
	.shared .align 8 .b8 _ZZ12cuda_proceedILm512EEvPcmPmE10shared_cnt[4096];
	ld.param.u64 	%rd40, [_Z12cuda_proceedILm512EEvPcmPm_param_0];
	ld.param.u64 	%rd41, [_Z12cuda_proceedILm512EEvPcmPm_param_1];
	ld.param.u64 	%rd38, [_Z12cuda_proceedILm512EEvPcmPm_param_2];
	cvta.to.global.u64 	%rd1, %rd40;
	mov.u32 	%r1, %tid.x;
	cvt.u16.u64 	%rs1, %rd41;
	and.b16  	%rs2, %rs1, 511;
	mul.hi.u16 	%rs3, %rs2, 21846;
	cvt.u64.u16 	%rd2, %rs3;
	cvt.u64.u32 	%rd42, %r1;
	sub.s64 	%rd3, 511, %rd42;
	mad.lo.s64 	%rd43, %rd2, -3, %rd41;
	add.s32 	%r3, %r1, 1;
	cvt.u64.u32 	%rd44, %r3;
	mul.lo.s64 	%rd45, %rd43, %rd44;
	shr.u64 	%rd4, %rd45, 9;
	not.b64 	%rd46, %rd4;
	max.u64 	%rd47, %rd2, %rd3;
	sub.s64 	%rd48, %rd47, %rd3;
	mad.lo.s64 	%rd49, %rd48, -3, %rd41;
	add.s64 	%rd50, %rd49, %rd46;
	mul.lo.s64 	%rd51, %rd43, %rd42;
	shr.u64 	%rd5, %rd51, 9;
	not.b64 	%rd6, %rd5;
	setp.lt.u64 	%p1, %rd3, %rd2;
	add.s64 	%rd52, %rd42, %rd2;
	mad.lo.s64 	%rd53, %rd52, -3, 1536;
	selp.b64 	%rd7, %rd53, 0, %p1;
	add.s64 	%rd8, %rd7, %rd41;
	add.s64 	%rd178, %rd8, %rd6;
	setp.le.s64 	%p2, %rd178, %rd50;
	mov.b64 	%rd183, 0;
	@%p2 bra 	$L__BB0_13;
	add.s64 	%rd56, %rd7, %rd4;
	mad.lo.s64 	%rd57, %rd2, 3, %rd56;
	add.s64 	%rd58, %rd57, %rd6;
	min.u64 	%rd59, %rd2, %rd3;
	mad.lo.s64 	%rd60, %rd59, -3, %rd58;
	mul.hi.u64 	%rd61, %rd60, -6148914691236517205;
	shr.u64 	%rd10, %rd61, 1;
	add.s64 	%rd11, %rd10, 1;
	and.b64  	%rd12, %rd11, 7;
	setp.lt.u64 	%p3, %rd60, 21;
	mov.b64 	%rd183, 0;
	@%p3 bra 	$L__BB0_5;
	and.b64  	%rd171, %rd11, 9223372036854775800;
	sub.s64 	%rd172, %rd8, %rd5;
	add.s64 	%rd15, %rd1, -12;
	mov.b64 	%rd183, 0;
$L__BB0_3:
	.pragma "nounroll";
	add.s64 	%rd63, %rd15, %rd172;
	ld.global.s8 	%r4, [%rd63+11];
	ld.global.s8 	%r5, [%rd63+10];
	mul.wide.s32 	%rd64, %r5, %r4;
	ld.global.s8 	%rd65, [%rd63+9];
	mul.lo.s64 	%rd66, %rd64, %rd65;
	setp.lt.u64 	%p4, %rd66, 1000;
	selp.u64 	%rd67, 1, 0, %p4;
	add.s64 	%rd68, %rd183, %rd67;
	ld.global.s8 	%r6, [%rd63+8];
	ld.global.s8 	%r7, [%rd63+7];
	mul.wide.s32 	%rd69, %r7, %r6;
	ld.global.s8 	%rd70, [%rd63+6];
	mul.lo.s64 	%rd71, %rd69, %rd70;
	setp.lt.u64 	%p5, %rd71, 1000;
	selp.u64 	%rd72, 1, 0, %p5;
	add.s64 	%rd73, %rd68, %rd72;
	ld.global.s8 	%r8, [%rd63+5];
	ld.global.s8 	%r9, [%rd63+4];
	mul.wide.s32 	%rd74, %r9, %r8;
	ld.global.s8 	%rd75, [%rd63+3];
	mul.lo.s64 	%rd76, %rd74, %rd75;
	setp.lt.u64 	%p6, %rd76, 1000;
	selp.u64 	%rd77, 1, 0, %p6;
	add.s64 	%rd78, %rd73, %rd77;
	ld.global.s8 	%r10, [%rd63+2];
	ld.global.s8 	%r11, [%rd63+1];
	mul.wide.s32 	%rd79, %r11, %r10;
	ld.global.s8 	%rd80, [%rd63];
	mul.lo.s64 	%rd81, %rd79, %rd80;
	setp.lt.u64 	%p7, %rd81, 1000;
	selp.u64 	%rd82, 1, 0, %p7;
	add.s64 	%rd83, %rd78, %rd82;
	ld.global.s8 	%r12, [%rd63+-1];
	ld.global.s8 	%r13, [%rd63+-2];
	mul.wide.s32 	%rd84, %r13, %r12;
	ld.global.s8 	%rd85, [%rd63+-3];
	mul.lo.s64 	%rd86, %rd84, %rd85;
	setp.lt.u64 	%p8, %rd86, 1000;
	selp.u64 	%rd87, 1, 0, %p8;
	add.s64 	%rd88, %rd83, %rd87;
	ld.global.s8 	%r14, [%rd63+-4];
	ld.global.s8 	%r15, [%rd63+-5];
	mul.wide.s32 	%rd89, %r15, %r14;
	ld.global.s8 	%rd90, [%rd63+-6];
	mul.lo.s64 	%rd91, %rd89, %rd90;
	setp.lt.u64 	%p9, %rd91, 1000;
	selp.u64 	%rd92, 1, 0, %p9;
	add.s64 	%rd93, %rd88, %rd92;
	ld.global.s8 	%r16, [%rd63+-7];
	ld.global.s8 	%r17, [%rd63+-8];
	mul.wide.s32 	%rd94, %r17, %r16;
	ld.global.s8 	%rd95, [%rd63+-9];
	mul.lo.s64 	%rd96, %rd94, %rd95;
	setp.lt.u64 	%p10, %rd96, 1000;
	selp.u64 	%rd97, 1, 0, %p10;
	add.s64 	%rd98, %rd93, %rd97;
	ld.global.s8 	%r18, [%rd63+-10];
	ld.global.s8 	%r19, [%rd63+-11];
	mul.wide.s32 	%rd99, %r19, %r18;
	ld.global.s8 	%rd100, [%rd63+-12];
	mul.lo.s64 	%rd101, %rd99, %rd100;
	setp.lt.u64 	%p11, %rd101, 1000;
	selp.u64 	%rd102, 1, 0, %p11;
	add.s64 	%rd183, %rd98, %rd102;
	add.s64 	%rd172, %rd172, -24;
	add.s64 	%rd171, %rd171, -8;
	setp.ne.s64 	%p12, %rd171, 0;
	@%p12 bra 	$L__BB0_3;
	add.s64 	%rd178, %rd172, -1;
$L__BB0_5:
	setp.eq.s64 	%p13, %rd12, 0;
	@%p13 bra 	$L__BB0_13;
	setp.lt.u64 	%p14, %rd12, 4;
	@%p14 bra 	$L__BB0_8;
	add.s64 	%rd104, %rd1, %rd178;
	ld.global.s8 	%r20, [%rd104];
	ld.global.s8 	%r21, [%rd104+-1];
	mul.wide.s32 	%rd105, %r21, %r20;
	ld.global.s8 	%rd106, [%rd104+-2];
	mul.lo.s64 	%rd107, %rd105, %rd106;
	setp.lt.u64 	%p15, %rd107, 1000;
	selp.u64 	%rd108, 1, 0, %p15;
	add.s64 	%rd109, %rd183, %rd108;
	ld.global.s8 	%r22, [%rd104+-3];
	ld.global.s8 	%r23, [%rd104+-4];
	mul.wide.s32 	%rd110, %r23, %r22;
	ld.global.s8 	%rd111, [%rd104+-5];
	mul.lo.s64 	%rd112, %rd110, %rd111;
	setp.lt.u64 	%p16, %rd112, 1000;
	selp.u64 	%rd113, 1, 0, %p16;
	add.s64 	%rd114, %rd109, %rd113;
	ld.global.s8 	%r24, [%rd104+-6];
	ld.global.s8 	%r25, [%rd104+-7];
	mul.wide.s32 	%rd115, %r25, %r24;
	ld.global.s8 	%rd116, [%rd104+-8];
	mul.lo.s64 	%rd117, %rd115, %rd116;
	setp.lt.u64 	%p17, %rd117, 1000;
	selp.u64 	%rd118, 1, 0, %p17;
	add.s64 	%rd119, %rd114, %rd118;
	ld.global.s8 	%r26, [%rd104+-9];
	ld.global.s8 	%r27, [%rd104+-10];
	mul.wide.s32 	%rd120, %r27, %r26;
	ld.global.s8 	%rd121, [%rd104+-11];
	mul.lo.s64 	%rd122, %rd120, %rd121;
	setp.lt.u64 	%p18, %rd122, 1000;
	selp.u64 	%rd123, 1, 0, %p18;
	add.s64 	%rd183, %rd119, %rd123;
	add.s64 	%rd178, %rd178, -12;
$L__BB0_8:
	and.b64  	%rd125, %rd11, 3;
	setp.eq.s64 	%p19, %rd125, 0;
	@%p19 bra 	$L__BB0_13;
	setp.eq.s64 	%p20, %rd125, 1;
	@%p20 bra 	$L__BB0_11;
	add.s64 	%rd126, %rd1, %rd178;
	ld.global.s8 	%r28, [%rd126];
	ld.global.s8 	%r29, [%rd126+-1];
	mul.wide.s32 	%rd127, %r29, %r28;
	ld.global.s8 	%rd128, [%rd126+-2];
	mul.lo.s64 	%rd129, %rd127, %rd128;
	setp.lt.u64 	%p21, %rd129, 1000;
	selp.u64 	%rd130, 1, 0, %p21;
	add.s64 	%rd131, %rd183, %rd130;
	ld.global.s8 	%r30, [%rd126+-3];
	ld.global.s8 	%r31, [%rd126+-4];
	mul.wide.s32 	%rd132, %r31, %r30;
	ld.global.s8 	%rd133, [%rd126+-5];
	mul.lo.s64 	%rd134, %rd132, %rd133;
	setp.lt.u64 	%p22, %rd134, 1000;
	selp.u64 	%rd135, 1, 0, %p22;
	add.s64 	%rd183, %rd131, %rd135;
	add.s64 	%rd178, %rd178, -6;
$L__BB0_11:
	and.b64  	%rd136, %rd10, 1;
	setp.eq.b64 	%p23, %rd136, 1;
	@%p23 bra 	$L__BB0_13;
	add.s64 	%rd137, %rd1, %rd178;
	ld.global.s8 	%r32, [%rd137];
	ld.global.s8 	%r33, [%rd137+-1];
	mul.wide.s32 	%rd138, %r33, %r32;
	ld.global.s8 	%rd139, [%rd137+-2];
	mul.lo.s64 	%rd140, %rd138, %rd139;
	setp.lt.u64 	%p24, %rd140, 1000;
	selp.u64 	%rd141, 1, 0, %p24;
	add.s64 	%rd183, %rd183, %rd141;
$L__BB0_13:
	shl.b32 	%r34, %r1, 3;
	mov.u32 	%r35, _ZZ12cuda_proceedILm512EEvPcmPmE10shared_cnt;
	add.s32 	%r2, %r35, %r34;
	st.shared.u64 	[%r2], %rd183;
	bar.sync 	0;
	setp.gt.u32 	%p25, %r1, 255;
	@%p25 bra 	$L__BB0_15;
	ld.shared.u64 	%rd142, [%r2+2048];
	ld.shared.u64 	%rd143, [%r2];
	add.s64 	%rd144, %rd143, %rd142;
	st.shared.u64 	[%r2], %rd144;
$L__BB0_15:
	bar.sync 	0;
	setp.gt.u32 	%p26, %r1, 127;
	@%p26 bra 	$L__BB0_17;
	ld.shared.u64 	%rd145, [%r2+1024];
	ld.shared.u64 	%rd146, [%r2];
	add.s64 	%rd147, %rd146, %rd145;
	st.shared.u64 	[%r2], %rd147;
$L__BB0_17:
	bar.sync 	0;
	setp.gt.u32 	%p27, %r1, 63;
	@%p27 bra 	$L__BB0_19;
	ld.shared.u64 	%rd148, [%r2+512];
	ld.shared.u64 	%rd149, [%r2];
	add.s64 	%rd150, %rd149, %rd148;
	st.shared.u64 	[%r2], %rd150;
$L__BB0_19:
	bar.sync 	0;
	setp.gt.u32 	%p28, %r1, 31;
	@%p28 bra 	$L__BB0_21;
	ld.shared.u64 	%rd151, [%r2+256];
	ld.shared.u64 	%rd152, [%r2];
	add.s64 	%rd153, %rd152, %rd151;
	st.shared.u64 	[%r2], %rd153;
$L__BB0_21:
	bar.sync 	0;
	setp.gt.u32 	%p29, %r1, 15;
	@%p29 bra 	$L__BB0_23;
	ld.shared.u64 	%rd154, [%r2+128];
	ld.shared.u64 	%rd155, [%r2];
	add.s64 	%rd156, %rd155, %rd154;
	st.shared.u64 	[%r2], %rd156;
$L__BB0_23:
	bar.sync 	0;
	setp.gt.u32 	%p30, %r1, 7;
	@%p30 bra 	$L__BB0_25;
	ld.shared.u64 	%rd157, [%r2+64];
	ld.shared.u64 	%rd158, [%r2];
	add.s64 	%rd159, %rd158, %rd157;
	st.shared.u64 	[%r2], %rd159;
$L__BB0_25:
	bar.sync 	0;
	setp.gt.u32 	%p31, %r1, 3;
	@%p31 bra 	$L__BB0_27;
	ld.shared.u64 	%rd160, [%r2+32];
	ld.shared.u64 	%rd161, [%r2];
	add.s64 	%rd162, %rd161, %rd160;
	st.shared.u64 	[%r2], %rd162;
$L__BB0_27:
	bar.sync 	0;
	setp.gt.u32 	%p32, %r1, 1;
	@%p32 bra 	$L__BB0_29;
	ld.shared.u64 	%rd163, [%r2+16];
	ld.shared.u64 	%rd164, [%r2];
	add.s64 	%rd165, %rd164, %rd163;
	st.shared.u64 	[%r2], %rd165;
$L__BB0_29:
	bar.sync 	0;
	setp.ne.s32 	%p33, %r1, 0;
	@%p33 bra 	$L__BB0_31;
	ld.shared.u64 	%rd166, [_ZZ12cuda_proceedILm512EEvPcmPmE10shared_cnt+8];
	ld.shared.u64 	%rd167, [%r2];
	add.s64 	%rd168, %rd167, %rd166;
	st.shared.u64 	[%r2], %rd168;
$L__BB0_31:
	setp.ne.s32 	%p34, %r1, 0;
	bar.sync 	0;
	@%p34 bra 	$L__BB0_33;
	ld.shared.u64 	%rd169, [_ZZ12cuda_proceedILm512EEvPcmPmE10shared_cnt];
	cvta.to.global.u64 	%rd170, %rd38;
	st.global.u64 	[%rd170], %rd169;
$L__BB0_33:
	ret;

}


// ===== COMPILED SASS (sm_100) =====

	.target	sm_100

	.elftype	@"ET_EXEC"


//--------------------- .note.nv.tkinfo           --------------------------
	.section	.note.nv.tkinfo,"",@"SHT_NOTE"
	.sectionflags	@"SHF_NOTE_NV_TKINFO"
	.tkinfo
        /*0018*/ 	.word	0x00000002
        /*0030*/ 	.string	""
        /*0030*/ 	.string	"ptxas"
        /*0030*/ 	.string	"Cuda compilation tools, release 13.0, V13.0.88"
        /*0030*/ 	.string	"Build cuda_13.0.r13.0/compiler.36424714_0"
        /*0030*/ 	.string	"-arch sm_100 -m 64 "



//--------------------- .note.nv.cuinfo           --------------------------
	.section	.note.nv.cuinfo,"",@"SHT_NOTE"
	.sectionflags	@"SHF_NOTE_NV_CUINFO"
        /*0018*/ 	.short	0x0002
        /*001a*/ 	.short	0x0064
        /*001c*/ 	.short	0x0082
	.zero		2


//--------------------- .nv.info                  --------------------------
	.section	.nv.info,"",@"SHT_CUDA_INFO"
	.align	4


	//----- nvinfo : EIATTR_REGCOUNT
	.align		4
        /*0000*/ 	.byte	0x04, 0x2f
        /*0002*/ 	.short	(.L_1 - .L_0)
	.align		4
.L_0:
        /*0004*/ 	.word	index@(_Z12cuda_proceedILm512EEvPcmPm)
        /*0008*/ 	.word	0x00000020


	//----- nvinfo : EIATTR_FRAME_SIZE
	.align		4
.L_1:
        /*000c*/ 	.byte	0x04, 0x11
        /*000e*/ 	.short	(.L_3 - .L_2)
	.align		4
.L_2:
        /*0010*/ 	.word	index@(_Z12cuda_proceedILm512EEvPcmPm)
        /*0014*/ 	.word	0x00000000


	//----- nvinfo : EIATTR_MIN_STACK_SIZE
	.align		4
.L_3:
        /*0018*/ 	.byte	0x04, 0x12
        /*001a*/ 	.short	(.L_5 - .L_4)
	.align		4
.L_4:
        /*001c*/ 	.word	index@(_Z12cuda_proceedILm512EEvPcmPm)
        /*0020*/ 	.word	0x00000000
.L_5:


//--------------------- .nv.compat                --------------------------
	.section	.nv.compat,"",@"SHT_CUDA_COMPAT_INFO"
	.align	4
        /*0000*/ 	.byte	0x02, 0x09, 0x00, 0x00, 0x02, 0x02, 0x01, 0x00, 0x02, 0x05, 0x05, 0x00, 0x03, 0x07, 0x01, 0x01
        /*0010*/ 	.byte	0x02, 0x03, 0x00, 0x00, 0x02, 0x06, 0x01, 0x00, 0x04, 0x0b, 0x08, 0x00, 0x09, 0x00, 0x00, 0x00
        /*0020*/ 	.byte	0x00, 0x00, 0x00, 0x00


//--------------------- .nv.info._Z12cuda_proceedILm512EEvPcmPm --------------------------
	.section	.nv.info._Z12cuda_proceedILm512EEvPcmPm,"",@"SHT_CUDA_INFO"
	.sectionflags	@""
	.align	4


	//----- nvinfo : EIATTR_CUDA_API_VERSION
	.align		4
        /*0000*/ 	.byte	0x04, 0x37
        /*0002*/ 	.short	(.L_7 - .L_6)
.L_6:
        /*0004*/ 	.word	0x00000082


	//----- nvinfo : EIATTR_KPARAM_INFO
	.align		4
.L_7:
        /*0008*/ 	.byte	0x04, 0x17
        /*000a*/ 	.short	(.L_9 - .L_8)
.L_8:
        /*000c*/ 	.word	0x00000000
        /*0010*/ 	.short	0x0002
        /*0012*/ 	.short	0x0010
        /*0014*/ 	.byte	0x00, 0xf5, 0x21, 0x00


	//----- nvinfo : EIATTR_KPARAM_INFO
	.align		4
.L_9:
        /*0018*/ 	.byte	0x04, 0x17
        /*001a*/ 	.short	(.L_11 - .L_10)
.L_10:
        /*001c*/ 	.word	0x00000000
        /*0020*/ 	.short	0x0001
        /*0022*/ 	.short	0x0008
        /*0024*/ 	.byte	0x00, 0xf0, 0x21, 0x00


	//----- nvinfo : EIATTR_KPARAM_INFO
	.align		4
.L_11:
        /*0028*/ 	.byte	0x04, 0x17
        /*002a*/ 	.short	(.L_13 - .L_12)
.L_12:
        /*002c*/ 	.word	0x00000000
        /*0030*/ 	.short	0x0000
        /*0032*/ 	.short	0x0000
        /*0034*/ 	.byte	0x00, 0xf5, 0x21, 0x00


	//----- nvinfo : EIATTR_SPARSE_MMA_MASK
	.align		4
.L_13:
        /*0038*/ 	.byte	0x03, 0x50
        /*003a*/ 	.short	0x0000


	//----- nvinfo : EIATTR_MAXREG_COUNT
	.align		4
        /*003c*/ 	.byte	0x03, 0x1b
        /*003e*/ 	.short	0x00ff


	//----- nvinfo : EIATTR_NUM_BARRIERS
	.align		4
        /*0040*/ 	.byte	0x02, 0x4c
        /*0042*/ 	.byte	0x01
	.zero		1


	//----- nvinfo : EIATTR_MERCURY_ISA_VERSION
	.align		4
        /*0044*/ 	.byte	0x03, 0x5f
        /*0046*/ 	.short	0x0101


	//----- nvinfo : EIATTR_VRC_CTA_INIT_COUNT
	.align		4
        /*0048*/ 	.byte	0x02, 0x4a
	.zero		1
	.zero		1


	//----- nvinfo : EIATTR_EXIT_INSTR_OFFSETS
	.align		4
        /*004c*/ 	.byte	0x04, 0x1c
        /*004e*/ 	.short	(.L_15 - .L_14)


	//   ....[0]....
.L_14:
        /*0050*/ 	.word	0x000019d0


	//   ....[1]....
        /*0054*/ 	.word	0x00001a10


	//----- nvinfo : EIATTR_CRS_STACK_SIZE
	.align		4
.L_15:
        /*0058*/ 	.byte	0x04, 0x1e
        /*005a*/ 	.short	(.L_17 - .L_16)
.L_16:
        /*005c*/ 	.word	0x00000000


	//----- nvinfo : EIATTR_CBANK_PARAM_SIZE
	.align		4
.L_17:
        /*0060*/ 	.byte	0x03, 0x19
        /*0062*/ 	.short	0x0018


	//----- nvinfo : EIATTR_PARAM_CBANK
	.align		4
        /*0064*/ 	.byte	0x04, 0x0a
        /*0066*/ 	.short	(.L_19 - .L_18)
	.align		4
.L_18:
        /*0068*/ 	.word	index@(.nv.constant0._Z12cuda_proceedILm512EEvPcmPm)
        /*006c*/ 	.short	0x0380
        /*006e*/ 	.short	0x0018


	//----- nvinfo : EIATTR_SW_WAR
	.align		4
.L_19:
        /*0070*/ 	.byte	0x04, 0x36
        /*0072*/ 	.short	(.L_21 - .L_20)
.L_20:
        /*0074*/ 	.word	0x00000008
.L_21:


//--------------------- .nv.callgraph             --------------------------
	.section	.nv.callgraph,"",@"SHT_CUDA_CALLGRAPH"
	.align	4
	.sectionentsize	8
	.align		4
        /*0000*/ 	.word	0x00000000
	.align		4
        /*0004*/ 	.word	0xffffffff
	.align		4
        /*0008*/ 	.word	0x00000000
	.align		4
        /*000c*/ 	.word	0xfffffffe
	.align		4
        /*0010*/ 	.word	0x00000000
	.align		4
        /*0014*/ 	.word	0xfffffffd
	.align		4
        /*0018*/ 	.word	0x00000000
	.align		4
        /*001c*/ 	.word	0xfffffffc


//--------------------- .text._Z12cuda_proceedILm512EEvPcmPm --------------------------
	.section	.text._Z12cuda_proceedILm512EEvPcmPm,"ax",@progbits
	.align	128
        .global         _Z12cuda_proceedILm512EEvPcmPm
        .type           _Z12cuda_proceedILm512EEvPcmPm,@function
        .size           _Z12cuda_proceedILm512EEvPcmPm,(.L_x_11 - _Z12cuda_proceedILm512EEvPcmPm)
        .other          _Z12cuda_proceedILm512EEvPcmPm,@"STO_CUDA_ENTRY STV_DEFAULT"
_Z12cuda_proceedILm512EEvPcmPm:
.text._Z12cuda_proceedILm512EEvPcmPm:
[----:B------:R-:W-:Y:S08]  /*0000*/  LDC R1, c[0x0][0x37c] ;  /* 0x0000df00ff017b82 */ /* 0x000ff00000000800 */
[----:B------:R-:W0:Y:S01]  /*0010*/  LDC.64 R2, c[0x0][0x388] ;  /* 0x0000e200ff027b82 */ /* 0x000e220000000a00 */
[----:B------:R-:W1:Y:S01]  /*0020*/  S2R R0, SR_TID.X ;  /* 0x0000000000007919 */ /* 0x000e620000002100 */
[----:B------:R-:W2:Y:S01]  /*0030*/  LDCU.64 UR6, c[0x0][0x358] ;  /* 0x00006b00ff0677ac */ /* 0x000ea20008000a00 */
[----:B------:R-:W-:Y:S01]  /*0040*/  BSSY.RECONVERGENT B0, `(.L_x_0) ;  /* 0x0000152000007945 */ /* 0x000fe20003800200 */
[----:B------:R-:W-:-:S04]  /*0050*/  IMAD.MOV.U32 R22, RZ, RZ, RZ ;  /* 0x000000ffff167224 */ /* 0x000fc800078e00ff */
[----:B------:R-:W3:Y:S01]  /*0060*/  LDC.64 R12, c[0x0][0x388] ;  /* 0x0000e200ff0c7b82 */ /* 0x000ee20000000a00 */
[----:B0-----:R-:W-:-:S05]  /*0070*/  LOP3.LUT R4, R2, 0x1ff, RZ, 0xc0, !PT ;  /* 0x000001ff02047812 */ /* 0x001fca00078ec0ff */
[----:B------:R-:W-:Y:S02]  /*0080*/  IMAD R4, R4, 0x5556, RZ ;  /* 0x0000555604047824 */ /* 0x000fe400078e02ff */
[----:B-1----:R-:W-:-:S03]  /*0090*/  VIADD R7, R0, 0x1 ;  /* 0x0000000100077836 */ /* 0x002fc60000000000 */
[----:B------:R-:W-:Y:S02]  /*00a0*/  SHF.R.U32.HI R5, RZ, 0x10, R4 ;  /* 0x00000010ff057819 */ /* 0x000fe40000011604 */
[----:B------:R-:W-:Y:S02]  /*00b0*/  IADD3 R6, P0, PT, -R0, 0x1ff, RZ ;  /* 0x000001ff00067810 */ /* 0x000fe40007f1e1ff */
[C---:B------:R-:W-:Y:S01]  /*00c0*/  IADD3 R19, P2, PT, R5.reuse, R0, RZ ;  /* 0x0000000005137210 */ /* 0x040fe20007f5e0ff */
[----:B---3--:R-:W-:Y:S01]  /*00d0*/  IMAD.WIDE.U32 R8, R5, -0x3, R12 ;  /* 0xfffffffd05087825 */ /* 0x008fe200078e000c */
[----:B------:R-:W-:-:S03]  /*00e0*/  ISETP.GE.U32.AND P1, PT, R6, R5, PT ;  /* 0x000000050600720c */ /* 0x000fc60003f26070 */
[----:B------:R-:W-:Y:S02]  /*00f0*/  IMAD.IADD R15, R9, 0x1, -R5 ;  /* 0x00000001090f7824 */ /* 0x000fe400078e0a05 */
[----:B------:R-:W-:-:S04]  /*0100*/  IMAD.WIDE.U32 R10, R8, R7, RZ ;  /* 0x00000007080a7225 */ /* 0x000fc800078e00ff */
[----:B------:R-:W-:Y:S02]  /*0110*/  IMAD R9, R15, R7, RZ ;  /* 0x000000070f097224 */ /* 0x000fe400078e02ff */
[----:B------:R-:W-:Y:S01]  /*0120*/  IMAD.X R7, RZ, RZ, -0x1, P0 ;  /* 0xffffffffff077424 */ /* 0x000fe200000e06ff */
[-C--:B------:R-:W-:Y:S01]  /*0130*/  ISETP.GT.U32.AND P0, PT, R5, R6.reuse, PT ;  /* 0x000000060500720c */ /* 0x080fe20003f04070 */
[----:B------:R-:W-:Y:S02]  /*0140*/  IMAD.IADD R16, R11, 0x1, R9 ;  /* 0x000000010b107824 */ /* 0x000fe400078e0209 */
[----:B------:R-:W-:Y:S01]  /*0150*/  IMAD.MOV.U32 R11, RZ, RZ, 0x0 ;  /* 0x00000000ff0b7424 */ /* 0x000fe200078e00ff */
[----:B------:R-:W-:Y:S01]  /*0160*/  ISETP.GT.U32.AND.EX P0, PT, RZ, R7, PT, P0 ;  /* 0x00000007ff00720c */ /* 0x000fe20003f04100 */
[----:B------:R-:W-:Y:S01]  /*0170*/  IMAD.X R14, RZ, RZ, RZ, P2 ;  /* 0x000000ffff0e7224 */ /* 0x000fe200010e06ff */
[----:B------:R-:W-:Y:S01]  /*0180*/  SHF.R.U64 R4, R10, 0x9, R16 ;  /* 0x000000090a047819 */ /* 0x000fe20000001210 */
[----:B------:R-:W-:Y:S01]  /*0190*/  IMAD.MOV.U32 R10, RZ, RZ, 0x600 ;  /* 0x00000600ff0a7424 */ /* 0x000fe200078e00ff */
[----:B------:R-:W-:Y:S01]  /*01a0*/  SEL R21, R5, R6, P0 ;  /* 0x0000000605157207 */ /* 0x000fe20000000000 */
[----:B------:R-:W-:Y:S01]  /*01b0*/  IMAD.WIDE.U32 R8, R8, R0, RZ ;  /* 0x0000000008087225 */ /* 0x000fe200078e00ff */
[----:B------:R-:W-:-:S02]  /*01c0*/  SEL R18, R7, RZ, !P0 ;  /* 0x000000ff07127207 */ /* 0x000fc40004000000 */
[----:B------:R-:W-:Y:S01]  /*01d0*/  IADD3 R21, P0, PT, R21, -R6, RZ ;  /* 0x8000000615157210 */ /* 0x000fe20007f1e0ff */
[----:B------:R-:W-:Y:S02]  /*01e0*/  IMAD R15, R15, R0, RZ ;  /* 0x000000000f0f7224 */ /* 0x000fe400078e02ff */
[----:B------:R-:W-:-:S04]  /*01f0*/  IMAD.WIDE.U32 R10, R19, -0x3, R10 ;  /* 0xfffffffd130a7825 */ /* 0x000fc800078e000a */
[----:B------:R-:W-:Y:S01]  /*0200*/  IMAD.X R17, R18, 0x1, ~R7, P0 ;  /* 0x0000000112117824 */ /* 0x000fe200000e0e07 */
[----:B------:R-:W-:Y:S01]  /*0210*/  ISETP.GE.U32.AND.EX P0, PT, R7, RZ, PT, P1 ;  /* 0x000000ff0700720c */ /* 0x000fe20003f06110 */
[----:B------:R-:W-:Y:S02]  /*0220*/  IMAD R20, R14, -0x3, RZ ;  /* 0xfffffffd0e147824 */ /* 0x000fe400078e02ff */
[----:B------:R-:W-:Y:S02]  /*0230*/  IMAD.IADD R9, R9, 0x1, R15 ;  /* 0x0000000109097824 */ /* 0x000fe400078e020f */
[----:B------:R-:W-:Y:S01]  /*0240*/  IMAD.WIDE.U32 R14, R21, -0x3, R12 ;  /* 0xfffffffd150e7825 */ /* 0x000fe200078e000c */
[----:B------:R-:W-:Y:S02]  /*0250*/  LOP3.LUT R13, RZ, R4, RZ, 0x33, !PT ;  /* 0x00000004ff0d7212 */ /* 0x000fe400078e33ff */
[----:B------:R-:W-:Y:S01]  /*0260*/  SHF.R.U64 R12, R8, 0x9, R9 ;  /* 0x00000009080c7819 */ /* 0x000fe20000001209 */
[----:B------:R-:W-:Y:S01]  /*0270*/  IMAD R18, R17, -0x3, RZ ;  /* 0xfffffffd11127824 */ /* 0x000fe200078e02ff */
[----:B------:R-:W-:-:S02]  /*0280*/  SEL R17, R10, RZ, !P0 ;  /* 0x000000ff0a117207 */ /* 0x000fc40004000000 */
[----:B------:R-:W-:Y:S02]  /*0290*/  IADD3 R10, PT, PT, R11, -R19, R20 ;  /* 0x800000130b0a7210 */ /* 0x000fe40007ffe014 */
[----:B------:R-:W-:Y:S02]  /*02a0*/  IADD3 R21, PT, PT, R15, -R21, R18 ;  /* 0x800000150f157210 */ /* 0x000fe40007ffe012 */
[----:B------:R-:W-:Y:S02]  /*02b0*/  IADD3 R11, P1, PT, R13, R14, RZ ;  /* 0x0000000e0d0b7210 */ /* 0x000fe40007f3e0ff */
[----:B------:R-:W-:Y:S02]  /*02c0*/  SHF.R.U32.HI R19, RZ, 0x9, R16 ;  /* 0x00000009ff137819 */ /* 0x000fe40000011610 */
[----:B------:R-:W-:Y:S02]  /*02d0*/  IADD3 R13, P2, PT, R17, R2, RZ ;  /* 0x00000002110d7210 */ /* 0x000fe40007f5e0ff */
[----:B------:R-:W-:-:S02]  /*02e0*/  LOP3.LUT R15, RZ, R12, RZ, 0x33, !PT ;  /* 0x0000000cff0f7212 */ /* 0x000fc400078e33ff */
[----:B------:R-:W-:Y:S02]  /*02f0*/  SEL R16, R10, RZ, !P0 ;  /* 0x000000ff0a107207 */ /* 0x000fe40004000000 */
[----:B------:R-:W-:Y:S02]  /*0300*/  SHF.R.U32.HI R14, RZ, 0x9, R9 ;  /* 0x00000009ff0e7819 */ /* 0x000fe40000011609 */
[----:B------:R-:W-:Y:S01]  /*0310*/  LOP3.LUT R8, RZ, R19, RZ, 0x33, !PT ;  /* 0x00000013ff087212 */ /* 0x000fe200078e33ff */
[----:B------:R-:W-:Y:S01]  /*0320*/  IMAD.X R3, R16, 0x1, R3, P2 ;  /* 0x0000000110037824 */ /* 0x000fe200010e0603 */
[----:B------:R-:W-:Y:S02]  /*0330*/  IADD3 R2, P3, PT, R13, R15, RZ ;  /* 0x0000000f0d027210 */ /* 0x000fe40007f7e0ff */
[----:B------:R-:W-:Y:S01]  /*0340*/  LOP3.LUT R18, RZ, R14, RZ, 0x33, !PT ;  /* 0x0000000eff127212 */ /* 0x000fe200078e33ff */
[----:B------:R-:W-:Y:S01]  /*0350*/  IMAD.X R9, R21, 0x1, R8, P1 ;  /* 0x0000000115097824 */ /* 0x000fe200008e0608 */
[----:B------:R-:W-:-:S03]  /*0360*/  ISETP.GT.U32.AND P0, PT, R2, R11, PT ;  /* 0x0000000b0200720c */ /* 0x000fc60003f04070 */
[----:B------:R-:W-:-:S05]  /*0370*/  IMAD.X R8, R3, 0x1, R18, P3 ;  /* 0x0000000103087824 */ /* 0x000fca00018e0612 */
[----:B------:R-:W-:Y:S01]  /*0380*/  ISETP.GT.AND.EX P0, PT, R8, R9, PT, P0 ;  /* 0x000000090800720c */ /* 0x000fe20003f04300 */
[----:B------:R-:W-:-:S12]  /*0390*/  IMAD.MOV.U32 R9, RZ, RZ, RZ ;  /* 0x000000ffff097224 */ /* 0x000fd800078e00ff */
[----:B--2---:R-:W-:Y:S05]  /*03a0*/  @!P0 BRA `(.L_x_1) ;  /* 0x00000010006c8947 */ /* 0x004fea0003800000 */
[----:B------:R-:W-:Y:S01]  /*03b0*/  IADD3 R10, P0, PT, R17, R4, RZ ;  /* 0x00000004110a7210 */ /* 0x000fe20007f1e0ff */
[----:B------:R-:W-:Y:S01]  /*03c0*/  UMOV UR4, URZ ;  /* 0x000000ff00047c82 */ /* 0x000fe20008000000 */
[----:B------:R-:W-:Y:S01]  /*03d0*/  BSSY.RECONVERGENT B1, `(.L_x_2) ;  /* 0x000009a000017945 */ /* 0x000fe20003800200 */
[----:B------:R-:W-:Y:S02]  /*03e0*/  IMAD.MOV.U32 R22, RZ, RZ, RZ ;  /* 0x000000ffff167224 */ /* 0x000fe400078e00ff */
[----:B------:R-:W-:Y:S01]  /*03f0*/  IMAD.X R11, R16, 0x1, R19, P0 ;  /* 0x00000001100b7824 */ /* 0x000fe200000e0613 */
[C---:B------:R-:W-:Y:S01]  /*0400*/  ISETP.LT.U32.AND P0, PT, R5.reuse, R6, PT ;  /* 0x000000060500720c */ /* 0x040fe20003f01070 */
[----:B------:R-:W-:Y:S02]  /*0410*/  IMAD.MOV.U32 R9, RZ, RZ, RZ ;  /* 0x000000ffff097224 */ /* 0x000fe400078e00ff */
[----:B------:R-:W-:Y:S01]  /*0420*/  IMAD.WIDE.U32 R10, R5, 0x3, R10 ;  /* 0x00000003050a7825 */ /* 0x000fe200078e000a */
[----:B------:R-:W-:-:S02]  /*0430*/  ISETP.LT.U32.AND.EX P0, PT, RZ, R7, PT, P0 ;  /* 0x00000007ff00720c */ /* 0x000fc40003f01100 */
[----:B------:R-:W-:Y:S02]  /*0440*/  IADD3 R10, P1, PT, R15, R10, RZ ;  /* 0x0000000a0f0a7210 */ /* 0x000fe40007f3e0ff */
[----:B------:R-:W-:Y:S02]  /*0450*/  SEL R4, R7, RZ, !P0 ;  /* 0x000000ff07047207 */ /* 0x000fe40004000000 */
[----:B------:R-:W-:Y:S02]  /*0460*/  IADD3.X R11, PT, PT, R18, UR4, R11, P1, !PT ;  /* 0x00000004120b7c10 */ /* 0x000fe40008ffe40b */
[----:B------:R-:W-:Y:S01]  /*0470*/  SEL R7, R5, R6, P0 ;  /* 0x0000000605077207 */ /* 0x000fe20000000000 */
[----:B------:R-:W-:-:S04]  /*0480*/  IMAD R6, R4, -0x3, RZ ;  /* 0xfffffffd04067824 */ /* 0x000fc800078e02ff */
[----:B------:R-:W-:-:S05]  /*0490*/  IMAD.WIDE.U32 R4, R7, -0x3, R10 ;  /* 0xfffffffd07047825 */ /* 0x000fca00078e000a */
[----:B------:R-:W-:-:S05]  /*04a0*/  IADD3 R5, PT, PT, R5, -R7, R6 ;  /* 0x8000000705057210 */ /* 0x000fca0007ffe006 */
[----:B------:R-:W-:-:S04]  /*04b0*/  IMAD.WIDE.U32 R6, R5, -0x55555555, RZ ;  /* 0xaaaaaaab05067825 */ /* 0x000fc800078e00ff */
[----:B------:R-:W-:-:S04]  /*04c0*/  IMAD.WIDE.U32 R10, P0, R4, -0x55555556, R6 ;  /* 0xaaaaaaaa040a7825 */ /* 0x000fc80007800006 */
[----:B------:R-:W-:-:S04]  /*04d0*/  IMAD.WIDE.U32 R6, R4, -0x55555555, RZ ;  /* 0xaaaaaaab04067825 */ /* 0x000fc800078e00ff */
[----:B------:R-:W-:Y:S01]  /*04e0*/  IMAD.X R17, RZ, RZ, RZ, P0 ;  /* 0x000000ffff117224 */ /* 0x000fe200000e06ff */
[----:B------:R-:W-:Y:S01]  /*04f0*/  IADD3 RZ, P0, PT, R7, R10, RZ ;  /* 0x0000000a07ff7210 */ /* 0x000fe20007f1e0ff */
[----:B------:R-:W-:-:S04]  /*0500*/  IMAD.MOV.U32 R16, RZ, RZ, R11 ;  /* 0x000000ffff107224 */ /* 0x000fc800078e000b */
[----:B------:R-:W-:Y:S01]  /*0510*/  IMAD.WIDE.U32.X R6, R5, -0x55555556, R16, P0 ;  /* 0xaaaaaaaa05067825 */ /* 0x000fe200000e0410 */
[----:B------:R-:W-:-:S04]  /*0520*/  ISETP.GE.U32.AND P0, PT, R4, 0x15, PT ;  /* 0x000000150400780c */ /* 0x000fc80003f06070 */
[----:B------:R-:W-:Y:S02]  /*0530*/  ISETP.GE.U32.AND.EX P0, PT, R5, RZ, PT, P0 ;  /* 0x000000ff0500720c */ /* 0x000fe40003f06100 */
[--C-:B------:R-:W-:Y:S02]  /*0540*/  SHF.R.U64 R4, R6, 0x1, R7.reuse ;  /* 0x0000000106047819 */ /* 0x100fe40000001207 */
[----:B------:R-:W-:Y:S01]  /*0550*/  SHF.R.U32.HI R6, RZ, 0x1, R7 ;  /* 0x00000001ff067819 */ /* 0x000fe20000011607 */
[----:B------:R-:W-:Y:S01]  /*0560*/  IMAD.MOV.U32 R7, RZ, RZ, R2 ;  /* 0x000000ffff077224 */ /* 0x000fe200078e0002 */
[----:B------:R-:W-:-:S05]  /*0570*/  IADD3 R5, P1, PT, R4, 0x1, RZ ;  /* 0x0000000104057810 */ /* 0x000fca0007f3e0ff */
[----:B------:R-:W-:Y:S01]  /*0580*/  IMAD.X R2, RZ, RZ, R6, P1 ;  /* 0x000000ffff027224 */ /* 0x000fe200008e0606 */
[----:B------:R-:W-:Y:S01]  /*0590*/  LOP3.LUT R6, R5, 0x7, RZ, 0xc0, !PT ;  /* 0x0000000705067812 */ /* 0x000fe200078ec0ff */
[----:B------:R-:W-:Y:S06]  /*05a0*/  @!P0 BRA `(.L_x_3) ;  /* 0x0000000400f08947 */ /* 0x000fec0003800000 */
[----:B------:R-:W0:Y:S01]  /*05b0*/  LDC.64 R10, c[0x0][0x380] ;  /* 0x0000e000ff0a7b82 */ /* 0x000e220000000a00 */
[----:B------:R-:W-:Y:S01]  /*05c0*/  IADD3 R7, P0, PT, R13, -R12, RZ ;  /* 0x8000000c0d077210 */ /* 0x000fe20007f1e0ff */
[----:B------:R-:W-:Y:S01]  /*05d0*/  BSSY.RECONVERGENT B2, `(.L_x_4) ;  /* 0x0000077000027945 */ /* 0x000fe20003800200 */
[----:B------:R-:W-:Y:S01]  /*05e0*/  LOP3.LUT R2, R2, 0x7fffffff, RZ, 0xc0, !PT ;  /* 0x7fffffff02027812 */ /* 0x000fe200078ec0ff */
[----:B------:R-:W-:Y:S02]  /*05f0*/  IMAD.MOV.U32 R22, RZ, RZ, RZ ;  /* 0x000000ffff167224 */ /* 0x000fe400078e00ff */
[----:B------:R-:W-:Y:S01]  /*0600*/  IMAD.X R8, R3, 0x1, ~R14, P0 ;  /* 0x0000000103087824 */ /* 0x000fe200000e0e0e */
[----:B------:R-:W-:Y:S01]  /*0610*/  LOP3.LUT R3, R5, 0xfffffff8, RZ, 0xc0, !PT ;  /* 0xfffffff805037812 */ /* 0x000fe200078ec0ff */
[----:B------:R-:W-:-:S07]  /*0620*/  IMAD.MOV.U32 R9, RZ, RZ, RZ ;  /* 0x000000ffff097224 */ /* 0x000fce00078e00ff */
.L_x_5:
[----:B0-----:R-:W-:-:S04]  /*0630*/  IADD3 R12, P0, P1, R7, -0xc, R10 ;  /* 0xfffffff4070c7810 */ /* 0x001fc8000791e00a */
[----:B------:R-:W-:-:S05]  /*0640*/  IADD3.X R13, PT, PT, R8, -0x1, R11, P0, P1 ;  /* 0xffffffff080d7810 */ /* 0x000fca00007e240b */
[----:B------:R-:W2:Y:S04]  /*0650*/  LDG.E.S8 R16, desc[UR6][R12.64+0xb] ;  /* 0x00000b060c107981 */ /* 0x000ea8000c1e1300 */
[----:B------:R-:W2:Y:S04]  /*0660*/  LDG.E.S8 R17, desc[UR6][R12.64+0xa] ;  /* 0x00000a060c117981 */ /* 0x000ea8000c1e1300 */
[----:B------:R-:W3:Y:S04]  /*0670*/  LDG.E.S8 R25, desc[UR6][R12.64+0x9] ;  /* 0x000009060c197981 */ /* 0x000ee8000c1e1300 */
[----:B------:R-:W4:Y:S04]  /*0680*/  LDG.E.S8 R14, desc[UR6][R12.64+0x8] ;  /* 0x000008060c0e7981 */ /* 0x000f28000c1e1300 */
[----:B------:R-:W4:Y:S04]  /*0690*/  LDG.E.S8 R15, desc[UR6][R12.64+0x7] ;  /* 0x000007060c0f7981 */ /* 0x000f28000c1e1300 */
[----:B------:R-:W5:Y:S04]  /*06a0*/  LDG.E.S8 R23, desc[UR6][R12.64+0x6] ;  /* 0x000006060c177981 */ /* 0x000f68000c1e1300 */
[----:B------:R-:W5:Y:S04]  /*06b0*/  LDG.E.S8 R18, desc[UR6][R12.64+0x5] ;  /* 0x000005060c127981 */ /* 0x000f68000c1e1300 */
[----:B------:R-:W5:Y:S04]  /*06c0*/  LDG.E.S8 R21, desc[UR6][R12.64+0x4] ;  /* 0x000004060c157981 */ /* 0x000f68000c1e1300 */
[----:B------:R-:W5:Y:S04]  /*06d0*/  LDG.E.S8 R19, desc[UR6][R12.64+0x3] ;  /* 0x000003060c137981 */ /* 0x000f68000c1e1300 */
[----:B------:R-:W5:Y:S01]  /*06e0*/  LDG.E.S8 R24, desc[UR6][R12.64+0x1] ;  /* 0x000001060c187981 */ /* 0x000f62000c1e1300 */
[----:B--2---:R-:W-:Y:S01]  /*06f0*/  IMAD.WIDE R16, R17, R16, RZ ;  /* 0x0000001011107225 */ /* 0x004fe200078e02ff */
[----:B---3--:R-:W-:-:S03]  /*0700*/  SHF.R.S32.HI R27, RZ, 0x1f, R25 ;  /* 0x0000001fff1b7819 */ /* 0x008fc60000011419 */
[----:B------:R-:W-:-:S04]  /*0710*/  IMAD R17, R17, R25, RZ ;  /* 0x0000001911117224 */ /* 0x000fc800078e02ff */
[C---:B------:R-:W-:Y:S02]  /*0720*/  IMAD R27, R16.reuse, R27, R17 ;  /* 0x0000001b101b7224 */ /* 0x040fe400078e0211 */
[----:B------:R-:W-:-:S04]  /*0730*/  IMAD.WIDE.U32 R16, R16, R25, RZ ;  /* 0x0000001910107225 */ /* 0x000fc800078e00ff */
[----:B----4-:R-:W-:Y:S01]  /*0740*/  IMAD.WIDE R14, R15, R14, RZ ;  /* 0x0000000e0f0e7225 */ /* 0x010fe200078e02ff */
[----:B-----5:R-:W-:Y:S02]  /*0750*/  SHF.R.S32.HI R25, RZ, 0x1f, R23 ;  /* 0x0000001fff197819 */ /* 0x020fe40000011417 */
[----:B------:R-:W-:Y:S01]  /*0760*/  ISETP.GE.U32.AND P0, PT, R16, 0x3e8, PT ;  /* 0x000003e81000780c */ /* 0x000fe20003f06070 */
[----:B------:R-:W-:Y:S02]  /*0770*/  IMAD R15, R15, R23, RZ ;  /* 0x000000170f0f7224 */ /* 0x000fe400078e02ff */
[----:B------:R-:W-:Y:S02]  /*0780*/  IMAD.IADD R16, R17, 0x1, R27 ;  /* 0x0000000111107824 */ /* 0x000fe400078e021b */
[C---:B------:R-:W-:Y:S01]  /*0790*/  IMAD R25, R14.reuse, R25, R15 ;  /* 0x000000190e197224 */ /* 0x040fe200078e020f */
[----:B------:R-:W2:Y:S01]  /*07a0*/  LDG.E.S8 R27, desc[UR6][R12.64] ;  /* 0x000000060c1b7981 */ /* 0x000ea2000c1e1300 */
[----:B------:R-:W-:-:S03]  /*07b0*/  IMAD.WIDE.U32 R14, R14, R23, RZ ;  /* 0x000000170e0e7225 */ /* 0x000fc600078e00ff */
[----:B------:R-:W3:Y:S01]  /*07c0*/  LDG.E.S8 R23, desc[UR6][R12.64+0x2] ;  /* 0x000002060c177981 */ /* 0x000ee2000c1e1300 */
[----:B------:R-:W-:Y:S01]  /*07d0*/  ISETP.GE.U32.AND P1, PT, R14, 0x3e8, PT ;  /* 0x000003e80e00780c */ /* 0x000fe20003f26070 */
[----:B------:R-:W-:Y:S01]  /*07e0*/  IMAD.IADD R14, R15, 0x1, R25 ;  /* 0x000000010f0e7824 */ /* 0x000fe200078e0219 */
[----:B------:R-:W-:Y:S01]  /*07f0*/  ISETP.GE.U32.AND.EX P0, PT, R16, RZ, PT, P0 ;  /* 0x000000ff1000720c */ /* 0x000fe20003f06100 */
[----:B------:R-:W4:Y:S03]  /*0800*/  LDG.E.S8 R17, desc[UR6][R12.64+-0x2] ;  /* 0xfffffe060c117981 */ /* 0x000f26000c1e1300 */
[----:B------:R-:W-:Y:S01]  /*0810*/  ISETP.GE.U32.AND.EX P1, PT, R14, RZ, PT, P1 ;  /* 0x000000ff0e00720c */ /* 0x000fe20003f26110 */
[----:B------:R-:W-:Y:S01]  /*0820*/  IMAD.WIDE R14, R21, R18, RZ ;  /* 0x00000012150e7225 */ /* 0x000fe200078e02ff */
[----:B------:R-:W-:Y:S01]  /*0830*/  SHF.R.S32.HI R21, RZ, 0x1f, R19 ;  /* 0x0000001fff157819 */ /* 0x000fe20000011413 */
[----:B------:R-:W4:Y:S02]  /*0840*/  LDG.E.S8 R16, desc[UR6][R12.64+-0x1] ;  /* 0xffffff060c107981 */ /* 0x000f24000c1e1300 */
[----:B------:R-:W-:-:S02]  /*0850*/  IMAD R15, R15, R19, RZ ;  /* 0x000000130f0f7224 */ /* 0x000fc400078e02ff */
[----:B------:R-:W5:Y:S02]  /*0860*/  LDG.E.S8 R25, desc[UR6][R12.64+-0x3] ;  /* 0xfffffd060c197981 */ /* 0x000f64000c1e1300 */
[C---:B------:R-:W-:Y:S02]  /*0870*/  IMAD R29, R14.reuse, R21, R15 ;  /* 0x000000150e1d7224 */ /* 0x040fe400078e020f */
[----:B------:R-:W-:Y:S01]  /*0880*/  IMAD.WIDE.U32 R14, R14, R19, RZ ;  /* 0x000000130e0e7225 */ /* 0x000fe200078e00ff */
[----:B------:R-:W5:Y:S04]  /*0890*/  LDG.E.S8 R18, desc[UR6][R12.64+-0x4] ;  /* 0xfffffc060c127981 */ /* 0x000f68000c1e1300 */
[----:B------:R-:W5:Y:S04]  /*08a0*/  LDG.E.S8 R19, desc[UR6][R12.64+-0x5] ;  /* 0xfffffb060c137981 */ /* 0x000f68000c1e1300 */
[----:B------:R-:W5:Y:S01]  /*08b0*/  LDG.E.S8 R21, desc[UR6][R12.64+-0x6] ;  /* 0xfffffa060c157981 */ /* 0x000f62000c1e1300 */
[----:B------:R-:W-:Y:S01]  /*08c0*/  ISETP.GE.U32.AND P2, PT, R14, 0x3e8, PT ;  /* 0x000003e80e00780c */ /* 0x000fe20003f46070 */
[----:B------:R-:W-:Y:S01]  /*08d0*/  IMAD.IADD R20, R15, 0x1, R29 ;  /* 0x000000010f147824 */ /* 0x000fe200078e021d */
[----:B------:R-:W-:Y:S01]  /*08e0*/  SEL R14, RZ, 0x1, P0 ;  /* 0x00000001ff0e7807 */ /* 0x000fe20000000000 */
[----:B------:R-:W5:Y:S01]  /*08f0*/  LDG.E.S8 R29, desc[UR6][R12.64+-0x8] ;  /* 0xfffff8060c1d7981 */ /* 0x000f62000c1e1300 */
[----:B------:R-:W-:-:S04]  /*0900*/  SEL R15, RZ, 0x1, P1 ;  /* 0x00000001ff0f7807 */ /* 0x000fc80000800000 */
[----:B------:R-:W-:Y:S01]  /*0910*/  IADD3 R22, P3, P6, R15, R22, R14 ;  /* 0x000000160f167210 */ /* 0x000fe20007e7e00e */
[----:B---3--:R-:W-:Y:S01]  /*0920*/  IMAD.WIDE R14, R24, R23, RZ ;  /* 0x00000017180e7225 */ /* 0x008fe200078e02ff */
[----:B--2---:R-:W-:Y:S01]  /*0930*/  SHF.R.S32.HI R23, RZ, 0x1f, R27 ;  /* 0x0000001fff177819 */ /* 0x004fe2000001141b */
[----:B------:R-:W2:Y:S02]  /*0940*/  LDG.E.S8 R24, desc[UR6][R12.64+-0x7] ;  /* 0xfffff9060c187981 */ /* 0x000ea4000c1e1300 */
[----:B------:R-:W-:-:S04]  /*0950*/  IMAD R15, R15, R27, RZ ;  /* 0x0000001b0f0f7224 */ /* 0x000fc800078e02ff */
[----:B------:R-:W-:Y:S02]  /*0960*/  IMAD R23, R14, R23, R15 ;  /* 0x000000170e177224 */ /* 0x000fe400078e020f */
[----:B----4-:R-:W-:-:S04]  /*0970*/  IMAD.WIDE R16, R17, R16, RZ ;  /* 0x0000001011107225 */ /* 0x010fc800078e02ff */
[----:B------:R-:W-:Y:S01]  /*0980*/  IMAD.WIDE.U32 R14, R14, R27, RZ ;  /* 0x0000001b0e0e7225 */ /* 0x000fe200078e00ff */
[----:B-----5:R-:W-:-:S03]  /*0990*/  SHF.R.S32.HI R27, RZ, 0x1f, R25 ;  /* 0x0000001fff1b7819 */ /* 0x020fc60000011419 */
[----:B------:R-:W-:Y:S01]  /*09a0*/  IMAD R17, R17, R25, RZ ;  /* 0x0000001911117224 */ /* 0x000fe200078e02ff */
[----:B------:R-:W-:Y:S01]  /*09b0*/  ISETP.GE.U32.AND P5, PT, R14, 0x3e8, PT ;  /* 0x000003e80e00780c */ /* 0x000fe20003fa6070 */
[----:B------:R-:W-:Y:S02]  /*09c0*/  IMAD.IADD R14, R15, 0x1, R23 ;  /* 0x000000010f0e7824 */ /* 0x000fe400078e0217 */
[----:B------:R-:W-:-:S04]  /*09d0*/  IMAD.WIDE R18, R19, R18, RZ ;  /* 0x0000001213127225 */ /* 0x000fc800078e02ff */
[C---:B------:R-:W-:Y:S01]  /*09e0*/  IMAD R27, R16.reuse, R27, R17 ;  /* 0x0000001b101b7224 */ /* 0x040fe200078e0211 */
[----:B------:R-:W-:Y:S01]  /*09f0*/  SHF.R.S32.HI R23, RZ, 0x1f, R21 ;  /* 0x0000001fff177819 */ /* 0x000fe20000011415 */
[----:B------:R-:W-:Y:S02]  /*0a00*/  IMAD.WIDE.U32 R16, R16, R25, RZ ;  /* 0x0000001910107225 */ /* 0x000fe400078e00ff */
[----:B------:R-:W3:Y:S02]  /*0a10*/  LDG.E.S8 R25, desc[UR6][R12.64+-0xc] ;  /* 0xfffff4060c197981 */ /* 0x000ee4000c1e1300 */
[----:B------:R-:W-:Y:S02]  /*0a20*/  IMAD R19, R19, R21, RZ ;  /* 0x0000001513137224 */ /* 0x000fe400078e02ff */
[----:B------:R-:W-:Y:S02]  /*0a30*/  IMAD.IADD R15, R17, 0x1, R27 ;  /* 0x00000001110f7824 */ /* 0x000fe400078e021b */
[----:B------:R-:W-:Y:S01]  /*0a40*/  IMAD R17, R18, R23, R19 ;  /* 0x0000001712117224 */ /* 0x000fe200078e0213 */
[----:B------:R-:W-:Y:S01]  /*0a50*/  ISETP.GE.U32.AND P4, PT, R16, 0x3e8, PT ;  /* 0x000003e81000780c */ /* 0x000fe20003f86070 */
[----:B------:R-:W4:Y:S04]  /*0a60*/  LDG.E.S8 R23, desc[UR6][R12.64+-0x9] ;  /* 0xfffff7060c177981 */ /* 0x000f28000c1e1300 */
[----:B------:R-:W5:Y:S04]  /*0a70*/  LDG.E.S8 R16, desc[UR6][R12.64+-0xa] ;  /* 0xfffff6060c107981 */ /* 0x000f68000c1e1300 */
[----:B------:R0:W5:Y:S01]  /*0a80*/  LDG.E.S8 R27, desc[UR6][R12.64+-0xb] ;  /* 0xfffff5060c1b7981 */ /* 0x000162000c1e1300 */
[----:B------:R-:W-:Y:S01]  /*0a90*/  IMAD.WIDE.U32 R18, R18, R21, RZ ;  /* 0x0000001512127225 */ /* 0x000fe200078e00ff */
[----:B------:R-:W-:-:S02]  /*0aa0*/  ISETP.GE.U32.AND.EX P5, PT, R14, RZ, PT, P5 ;  /* 0x000000ff0e00720c */ /* 0x000fc40003fa6150 */
[----:B------:R-:W-:Y:S02]  /*0ab0*/  ISETP.GE.U32.AND.EX P4, PT, R15, RZ, PT, P4 ;  /* 0x000000ff0f00720c */ /* 0x000fe40003f86140 */
[----:B------:R-:W-:Y:S01]  /*0ac0*/  ISETP.GE.U32.AND P0, PT, R18, 0x3e8, PT ;  /* 0x000003e81200780c */ /* 0x000fe20003f06070 */
[----:B------:R-:W-:Y:S01]  /*0ad0*/  IMAD.IADD R18, R19, 0x1, R17 ;  /* 0x0000000113127824 */ /* 0x000fe200078e0211 */
[----:B------:R-:W-:-:S04]  /*0ae0*/  ISETP.GE.U32.AND.EX P1, PT, R20, RZ, PT, P2 ;  /* 0x000000ff1400720c */ /* 0x000fc80003f26120 */
[----:B------:R-:W-:Y:S02]  /*0af0*/  ISETP.GE.U32.AND.EX P0, PT, R18, RZ, PT, P0 ;  /* 0x000000ff1200720c */ /* 0x000fe40003f06100 */
[----:B------:R-:W-:Y:S01]  /*0b00*/  IADD3.X R9, PT, PT, RZ, R9, RZ, P3, P6 ;  /* 0x00000009ff097210 */ /* 0x000fe20001fec4ff */
[----:B--2---:R-:W-:Y:S01]  /*0b10*/  IMAD.WIDE R14, R29, R24, RZ ;  /* 0x000000181d0e7225 */ /* 0x004fe200078e02ff */
[----:B----4-:R-:W-:-:S03]  /*0b20*/  SHF.R.S32.HI R19, RZ, 0x1f, R23 ;  /* 0x0000001fff137819 */ /* 0x010fc60000011417 */
[-C--:B------:R-:W-:Y:S02]  /*0b30*/  IMAD R15, R15, R23.reuse, RZ ;  /* 0x000000170f0f7224 */ /* 0x080fe400078e02ff */
[----:B0-----:R-:W-:-:S04]  /*0b40*/  IMAD.WIDE.U32 R12, R14, R23, RZ ;  /* 0x000000170e0c7225 */ /* 0x001fc800078e00ff */
[----:B------:R-:W-:Y:S01]  /*0b50*/  IMAD R19, R14, R19, R15 ;  /* 0x000000130e137224 */ /* 0x000fe200078e020f */
[----:B------:R-:W-:Y:S01]  /*0b60*/  ISETP.GE.U32.AND P2, PT, R12, 0x3e8, PT ;  /* 0x000003e80c00780c */ /* 0x000fe20003f46070 */
[----:B-----5:R-:W-:-:S04]  /*0b70*/  IMAD.WIDE R16, R27, R16, RZ ;  /* 0x000000101b107225 */ /* 0x020fc800078e02ff */
[----:B------:R-:W-:Y:S01]  /*0b80*/  IMAD.IADD R12, R13, 0x1, R19 ;  /* 0x000000010d0c7824 */ /* 0x000fe200078e0213 */
[----:B---3--:R-:W-:Y:S01]  /*0b90*/  SHF.R.S32.HI R21, RZ, 0x1f, R25 ;  /* 0x0000001fff157819 */ /* 0x008fe20000011419 */
[----:B------:R-:W-:-:S03]  /*0ba0*/  IMAD R17, R17, R25, RZ ;  /* 0x0000001911117224 */ /* 0x000fc600078e02ff */
[----:B------:R-:W-:Y:S01]  /*0bb0*/  ISETP.GE.U32.AND.EX P2, PT, R12, RZ, PT, P2 ;  /* 0x000000ff0c00720c */ /* 0x000fe20003f46120 */
[C---:B------:R-:W-:Y:S01]  /*0bc0*/  IMAD.WIDE.U32 R14, R16.reuse, R25, RZ ;  /* 0x00000019100e7225 */ /* 0x040fe200078e00ff */
[----:B------:R-:W-:Y:S02]  /*0bd0*/  SEL R12, RZ, 0x1, P0 ;  /* 0x00000001ff0c7807 */ /* 0x000fe40000000000 */
[----:B------:R-:W-:Y:S01]  /*0be0*/  IADD3 R3, P0, PT, R3, -0x8, RZ ;  /* 0xfffffff803037810 */ /* 0x000fe20007f1e0ff */
[----:B------:R-:W-:Y:S01]  /*0bf0*/  IMAD R17, R16, R21, R17 ;  /* 0x0000001510117224 */ /* 0x000fe200078e0211 */
[----:B------:R-:W-:Y:S02]  /*0c00*/  SEL R16, RZ, 0x1, P1 ;  /* 0x00000001ff107807 */ /* 0x000fe40000800000 */
[----:B------:R-:W-:Y:S02]  /*0c10*/  IADD3.X R2, PT, PT, R2, -0x1, RZ, P0, !PT ;  /* 0xffffffff02027810 */ /* 0x000fe400007fe4ff */
[----:B------:R-:W-:Y:S01]  /*0c20*/  ISETP.GE.U32.AND P1, PT, R14, 0x3e8, PT ;  /* 0x000003e80e00780c */ /* 0x000fe20003f26070 */
[----:B------:R-:W-:Y:S01]  /*0c30*/  IMAD.IADD R14, R15, 0x1, R17 ;  /* 0x000000010f0e7824 */ /* 0x000fe200078e0211 */
[----:B------:R-:W-:-:S02]  /*0c40*/  ISETP.NE.U32.AND P0, PT, R3, RZ, PT ;  /* 0x000000ff0300720c */ /* 0x000fc40003f05070 */
[----:B------:R-:W-:Y:S02]  /*0c50*/  SEL R13, RZ, 0x1, P5 ;  /* 0x00000001ff0d7807 */ /* 0x000fe40002800000 */
[----:B------:R-:W-:Y:S02]  /*0c60*/  ISETP.NE.AND.EX P0, PT, R2, RZ, PT, P0 ;  /* 0x000000ff0200720c */ /* 0x000fe40003f05300 */
[----:B------:R-:W-:Y:S02]  /*0c70*/  SEL R15, RZ, 0x1, P4 ;  /* 0x00000001ff0f7807 */ /* 0x000fe40002000000 */
[----:B------:R-:W-:Y:S02]  /*0c80*/  ISETP.GE.U32.AND.EX P1, PT, R14, RZ, PT, P1 ;  /* 0x000000ff0e00720c */ /* 0x000fe40003f26110 */
[----:B------:R-:W-:Y:S02]  /*0c90*/  IADD3 R16, P5, P4, R13, R22, R16 ;  /* 0x000000160d107210 */ /* 0x000fe40007cbe010 */
[----:B------:R-:W-:-:S02]  /*0ca0*/  SEL R13, RZ, 0x1, P2 ;  /* 0x00000001ff0d7807 */ /* 0x000fc40001000000 */
[----:B------:R-:W-:Y:S02]  /*0cb0*/  SEL R22, RZ, 0x1, P1 ;  /* 0x00000001ff167807 */ /* 0x000fe40000800000 */
[----:B------:R-:W-:Y:S02]  /*0cc0*/  IADD3 R12, P2, P1, R12, R16, R15 ;  /* 0x000000100c0c7210 */ /* 0x000fe4000795e00f */
[----:B------:R-:W-:Y:S02]  /*0cd0*/  IADD3.X R9, PT, PT, RZ, R9, RZ, P5, P4 ;  /* 0x00000009ff097210 */ /* 0x000fe40002fe84ff */
[----:B------:R-:W-:Y:S02]  /*0ce0*/  IADD3 R22, P3, P6, R22, R12, R13 ;  /* 0x0000000c16167210 */ /* 0x000fe40007e7e00d */
[----:B------:R-:W-:Y:S02]  /*0cf0*/  IADD3 R7, P4, PT, R7, -0x18, RZ ;  /* 0xffffffe807077810 */ /* 0x000fe40007f9e0ff */
[----:B------:R-:W-:-:S02]  /*0d00*/  IADD3.X R9, PT, PT, RZ, R9, RZ, P2, P1 ;  /* 0x00000009ff097210 */ /* 0x000fc400017e24ff */
[----:B------:R-:W-:Y:S02]  /*0d10*/  IADD3.X R8, PT, PT, R8, -0x1, RZ, P4, !PT ;  /* 0xffffffff08087810 */ /* 0x000fe400027fe4ff */
[----:B------:R-:W-:Y:S01]  /*0d20*/  IADD3.X R9, PT, PT, RZ, R9, RZ, P3, P6 ;  /* 0x00000009ff097210 */ /* 0x000fe20001fec4ff */
[----:B------:R-:W-:Y:S06]  /*0d30*/  @P0 BRA `(.L_x_5) ;  /* 0xfffffff8003c0947 */ /* 0x000fec000383ffff */
[----:B------:R-:W-:Y:S05]  /*0d40*/  BSYNC.RECONVERGENT B2 ;  /* 0x0000000000027941 */ /* 0x000fea0003800200 */
.L_x_4:
[----:B------:R-:W-:-:S04]  /*0d50*/  IADD3 R7, P0, PT, R7, -0x1, RZ ;  /* 0xffffffff07077810 */ /* 0x000fc80007f1e0ff */
[----:B------:R-:W-:-:S09]  /*0d60*/  IADD3.X R8, PT, PT, R8, -0x1, RZ, P0, !PT ;  /* 0xffffffff08087810 */ /* 0x000fd200007fe4ff */
.L_x_3:
[----:B------:R-:W-:Y:S05]  /*0d70*/  BSYNC.RECONVERGENT B1 ;  /* 0x0000000000017941 */ /* 0x000fea0003800200 */
.L_x_2:
[----:B------:R-:W-:-:S04]  /*0d80*/  ISETP.NE.U32.AND P0, PT, R6, RZ, PT ;  /* 0x000000ff0600720c */ /* 0x000fc80003f05070 */
[----:B------:R-:W-:-:S13]  /*0d90*/  ISETP.NE.AND.EX P0, PT, RZ, RZ, PT, P0 ;  /* 0x000000ffff00720c */ /* 0x000fda0003f05300 */
[----:B------:R-:W-:Y:S05]  /*0da0*/  @!P0 BRA `(.L_x_1) ;  /* 0x0000000400ec8947 */ /* 0x000fea0003800000 */
[----:B------:R-:W-:Y:S01]  /*0db0*/  ISETP.GE.U32.AND P1, PT, R6, 0x4, PT ;  /* 0x000000040600780c */ /* 0x000fe20003f26070 */
[----:B------:R-:W-:Y:S01]  /*0dc0*/  BSSY.RECONVERGENT B1, `(.L_x_6) ;  /* 0x000003f000017945 */ /* 0x000fe20003800200 */
[----:B------:R-:W-:Y:S02]  /*0dd0*/  LOP3.LUT R5, R5, 0x3, RZ, 0xc0, !PT ;  /* 0x0000000305057812 */ /* 0x000fe400078ec0ff */
[----:B------:R-:W-:Y:S02]  /*0de0*/  ISETP.GE.U32.AND.EX P1, PT, RZ, RZ, PT, P1 ;  /* 0x000000ffff00720c */ /* 0x000fe40003f26110 */
[----:B------:R-:W-:-:S04]  /*0df0*/  ISETP.NE.U32.AND P0, PT, R5, RZ, PT ;  /* 0x000000ff0500720c */ /* 0x000fc80003f05070 */
[----:B------:R-:W-:-:S07]  /*0e00*/  ISETP.NE.AND.EX P0, PT, RZ, RZ, PT, P0 ;  /* 0x000000ffff00720c */ /* 0x000fce0003f05300 */
[----:B------:R-:W-:Y:S06]  /*0e10*/  @!P1 BRA `(.L_x_7) ;  /* 0x0000000000e49947 */ /* 0x000fec0003800000 */
[----:B------:R-:W0:Y:S02]  /*0e20*/  LDCU.64 UR4, c[0x0][0x380] ;  /* 0x00007000ff0477ac */ /* 0x000e240008000a00 */
[----:B0-----:R-:W-:-:S04]  /*0e30*/  IADD3 R14, P1, PT, R7, UR4, RZ ;  /* 0x00000004070e7c10 */ /* 0x001fc8000ff3e0ff */
[----:B------:R-:W-:-:S05]  /*0e40*/  IADD3.X R15, PT, PT, R8, UR5, RZ, P1, !PT ;  /* 0x00000005080f7c10 */ /* 0x000fca0008ffe4ff */
        /* <DEDUP_REMOVED lines=9> */
[----:B------:R-:W5:Y:S04]  /*0ee0*/  LDG.E.S8 R21, desc[UR6][R14.64+-0xa] ;  /* 0xfffff6060e157981 */ /* 0x000f68000c1e1300 */
[----:B------:R-:W5:Y:S04]  /*0ef0*/  LDG.E.S8 R17, desc[UR6][R14.64+-0x8] ;  /* 0xfffff8060e117981 */ /* 0x000f68000c1e1300 */
[----:B------:R0:W5:Y:S01]  /*0f00*/  LDG.E.S8 R19, desc[UR6][R14.64+-0xb] ;  /* 0xfffff5060e137981 */ /* 0x000162000c1e1300 */
[----:B------:R-:W-:-:S04]  /*0f10*/  IADD3 R7, P5, PT, R7, -0xc, RZ ;  /* 0xfffffff407077810 */ /* 0x000fc80007fbe0ff */
[----:B------:R-:W-:Y:S01]  /*0f20*/  IADD3.X R8, PT, PT, R8, -0x1, RZ, P5, !PT ;  /* 0xffffffff08087810 */ /* 0x000fe20002ffe4ff */
[----:B--2---:R-:W-:Y:S01]  /*0f30*/  IMAD.WIDE R10, R11, R10, RZ ;  /* 0x0000000a0b0a7225 */ /* 0x004fe200078e02ff */
[----:B---3--:R-:W-:-:S03]  /*0f40*/  SHF.R.S32.HI R27, RZ, 0x1f, R13 ;  /* 0x0000001fff1b7819 */ /* 0x008fc6000001140d */
[-C--:B------:R-:W-:Y:S02]  /*0f50*/  IMAD R11, R11, R13.reuse, RZ ;  /* 0x0000000d0b0b7224 */ /* 0x080fe400078e02ff */
[----:B------:R-:W-:-:S04]  /*0f60*/  IMAD.WIDE.U32 R12, R10, R13, RZ ;  /* 0x0000000d0a0c7225 */ /* 0x000fc800078e00ff */
[----:B------:R-:W-:Y:S01]  /*0f70*/  IMAD R11, R10, R27, R11 ;  /* 0x0000001b0a0b7224 */ /* 0x000fe200078e020b */
[----:B------:R-:W-:Y:S01]  /*0f80*/  ISETP.GE.U32.AND P2, PT, R12, 0x3e8, PT ;  /* 0x000003e80c00780c */ /* 0x000fe20003f46070 */
[----:B----4-:R-:W-:Y:S01]  /*0f90*/  IMAD.WIDE R2, R3, R2, RZ ;  /* 0x0000000203027225 */ /* 0x010fe200078e02ff */
[----:B-----5:R-:W-:-:S03]  /*0fa0*/  SHF.R.S32.HI R27, RZ, 0x1f, R23 ;  /* 0x0000001fff1b7819 */ /* 0x020fc60000011417 */
[-C--:B------:R-:W-:Y:S02]  /*0fb0*/  IMAD R3, R3, R23.reuse, RZ ;  /* 0x0000001703037224 */ /* 0x080fe400078e02ff */
[----:B------:R-:W-:Y:S02]  /*0fc0*/  IMAD.IADD R18, R13, 0x1, R11 ;  /* 0x000000010d127824 */ /* 0x000fe400078e020b */
[----:B------:R-:W-:-:S03]  /*0fd0*/  IMAD.WIDE.U32 R12, R2, R23, RZ ;  /* 0x00000017020c7225 */ /* 0x000fc600078e00ff */
[----:B------:R-:W-:Y:S01]  /*0fe0*/  ISETP.GE.U32.AND.EX P2, PT, R18, RZ, PT, P2 ;  /* 0x000000ff1200720c */ /* 0x000fe20003f46120 */
[----:B------:R-:W-:Y:S01]  /*0ff0*/  IMAD.WIDE R10, R25, R16, RZ ;  /* 0x00000010190a7225 */ /* 0x000fe200078e02ff */
[----:B------:R-:W-:-:S03]  /*1000*/  ISETP.GE.U32.AND P3, PT, R12, 0x3e8, PT ;  /* 0x000003e80c00780c */ /* 0x000fc60003f66070 */
[----:B------:R-:W-:Y:S02]  /*1010*/  IMAD R27, R2, R27, R3 ;  /* 0x0000001b021b7224 */ /* 0x000fe400078e0203 */
[----:B------:R-:W-:Y:S01]  /*1020*/  IMAD.WIDE R2, R21, R6, RZ ;  /* 0x0000000615027225 */ /* 0x000fe200078e02ff */
[----:B------:R-:W-:-:S03]  /*1030*/  SHF.R.S32.HI R21, RZ, 0x1f, R17 ;  /* 0x0000001fff157819 */ /* 0x000fc60000011411 */
[-C--:B------:R-:W-:Y:S02]  /*1040*/  IMAD R6, R11, R17.reuse, RZ ;  /* 0x000000110b067224 */ /* 0x080fe400078e02ff */
[----:B0-----:R-:W-:Y:S01]  /*1050*/  IMAD.WIDE.U32 R14, R10, R17, RZ ;  /* 0x000000110a0e7225 */ /* 0x001fe200078e00ff */
[----:B------:R-:W-:-:S03]  /*1060*/  SHF.R.S32.HI R23, RZ, 0x1f, R19 ;  /* 0x0000001fff177819 */ /* 0x000fc60000011413 */
[----:B------:R-:W-:Y:S01]  /*1070*/  IMAD R3, R3, R19, RZ ;  /* 0x0000001303037224 */ /* 0x000fe200078e02ff */
[----:B------:R-:W-:Y:S01]  /*1080*/  ISETP.GE.U32.AND P4, PT, R14, 0x3e8, PT ;  /* 0x000003e80e00780c */ /* 0x000fe20003f86070 */
[----:B------:R-:W-:Y:S01]  /*1090*/  IMAD R21, R10, R21, R6 ;  /* 0x000000150a157224 */ /* 0x000fe200078e0206 */
[----:B------:R-:W-:Y:S01]  /*10a0*/  SEL R6, RZ, 0x1, P2 ;  /* 0x00000001ff067807 */ /* 0x000fe20001000000 */
[----:B------:R-:W-:-:S04]  /*10b0*/  IMAD.WIDE.U32 R10, R2, R19, RZ ;  /* 0x00000013020a7225 */ /* 0x000fc800078e00ff */
[----:B------:R-:W-:Y:S01]  /*10c0*/  IMAD R3, R2, R23, R3 ;  /* 0x0000001702037224 */ /* 0x000fe200078e0203 */
[----:B------:R-:W-:Y:S01]  /*10d0*/  ISETP.GE.U32.AND P1, PT, R10, 0x3e8, PT ;  /* 0x000003e80a00780c */ /* 0x000fe20003f26070 */
[----:B------:R-:W-:Y:S02]  /*10e0*/  IMAD.IADD R12, R13, 0x1, R27 ;  /* 0x000000010d0c7824 */ /* 0x000fe400078e021b */
[----:B------:R-:W-:Y:S02]  /*10f0*/  IMAD.IADD R10, R11, 0x1, R3 ;  /* 0x000000010b0a7824 */ /* 0x000fe400078e0203 */
[----:B------:R-:W-:Y:S01]  /*1100*/  IMAD.IADD R14, R15, 0x1, R21 ;  /* 0x000000010f0e7824 */ /* 0x000fe200078e0215 */
[----:B------:R-:W-:Y:S02]  /*1110*/  ISETP.GE.U32.AND.EX P3, PT, R12, RZ, PT, P3 ;  /* 0x000000ff0c00720c */ /* 0x000fe40003f66130 */
[----:B------:R-:W-:Y:S02]  /*1120*/  ISETP.GE.U32.AND.EX P1, PT, R10, RZ, PT, P1 ;  /* 0x000000ff0a00720c */ /* 0x000fe40003f26110 */
[----:B------:R-:W-:-:S02]  /*1130*/  ISETP.GE.U32.AND.EX P4, PT, R14, RZ, PT, P4 ;  /* 0x000000ff0e00720c */ /* 0x000fc40003f86140 */
[----:B------:R-:W-:Y:S02]  /*1140*/  SEL R11, RZ, 0x1, P3 ;  /* 0x00000001ff0b7807 */ /* 0x000fe40001800000 */
[----:B------:R-:W-:Y:S02]  /*1150*/  SEL R2, RZ, 0x1, P1 ;  /* 0x00000001ff027807 */ /* 0x000fe40000800000 */
[----:B------:R-:W-:Y:S02]  /*1160*/  SEL R3, RZ, 0x1, P4 ;  /* 0x00000001ff037807 */ /* 0x000fe40002000000 */
[----:B------:R-:W-:-:S04]  /*1170*/  IADD3 R22, P1, P2, R11, R22, R6 ;  /* 0x000000160b167210 */ /* 0x000fc80007a3e006 */
[----:B------:R-:W-:Y:S02]  /*1180*/  IADD3 R22, P3, P4, R2, R22, R3 ;  /* 0x0000001602167210 */ /* 0x000fe40007c7e003 */
[----:B------:R-:W-:-:S04]  /*1190*/  IADD3.X R9, PT, PT, RZ, R9, RZ, P1, P2 ;  /* 0x00000009ff097210 */ /* 0x000fc80000fe44ff */
[----:B------:R-:W-:-:S07]  /*11a0*/  IADD3.X R9, PT, PT, RZ, R9, RZ, P3, P4 ;  /* 0x00000009ff097210 */ /* 0x000fce0001fe84ff */
.L_x_7:
[----:B------:R-:W-:Y:S05]  /*11b0*/  BSYNC.RECONVERGENT B1 ;  /* 0x0000000000017941 */ /* 0x000fea0003800200 */
.L_x_6:
[----:B------:R-:W-:Y:S05]  /*11c0*/  @!P0 BRA `(.L_x_1) ;  /* 0x0000000000e48947 */ /* 0x000fea0003800000 */
[----:B------:R-:W-:Y:S01]  /*11d0*/  ISETP.NE.U32.AND P1, PT, R5, 0x1, PT ;  /* 0x000000010500780c */ /* 0x000fe20003f25070 */
[----:B------:R-:W-:Y:S01]  /*11e0*/  BSSY.RECONVERGENT B1, `(.L_x_8) ;  /* 0x0000025000017945 */ /* 0x000fe20003800200 */
[----:B------:R-:W-:Y:S02]  /*11f0*/  LOP3.LUT R4, R4, 0x1, RZ, 0xc0, !PT ;  /* 0x0000000104047812 */ /* 0x000fe400078ec0ff */
[----:B------:R-:W-:Y:S02]  /*1200*/  ISETP.NE.AND.EX P1, PT, RZ, RZ, PT, P1 ;  /* 0x000000ffff00720c */ /* 0x000fe40003f25310 */
[----:B------:R-:W-:-:S04]  /*1210*/  ISETP.NE.U32.AND P0, PT, R4, 0x1, PT ;  /* 0x000000010400780c */ /* 0x000fc80003f05070 */
[----:B------:R-:W-:-:S07]  /*1220*/  ISETP.NE.U32.AND.EX P0, PT, RZ, RZ, PT, P0 ;  /* 0x000000ffff00720c */ /* 0x000fce0003f05100 */
[----:B------:R-:W-:Y:S06]  /*1230*/  @!P1 BRA `(.L_x_9) ;  /* 0x00000000007c9947 */ /* 0x000fec0003800000 */
[----:B------:R-:W0:Y:S02]  /*1240*/  LDCU.64 UR4, c[0x0][0x380] ;  /* 0x00007000ff0477ac */ /* 0x000e240008000a00 */
[----:B0-----:R-:W-:-:S04]  /*1250*/  IADD3 R12, P1, PT, R7, UR4, RZ ;  /* 0x00000004070c7c10 */ /* 0x001fc8000ff3e0ff */
[----:B------:R-:W-:-:S05]  /*1260*/  IADD3.X R13, PT, PT, R8, UR5, RZ, P1, !PT ;  /* 0x00000005080d7c10 */ /* 0x000fca0008ffe4ff */
[----:B------:R-:W2:Y:S04]  /*1270*/  LDG.E.S8 R4, desc[UR6][R12.64] ;  /* 0x000000060c047981 */ /* 0x000ea8000c1e1300 */
[----:B------:R-:W2:Y:S04]  /*1280*/  LDG.E.S8 R5, desc[UR6][R12.64+-0x1] ;  /* 0xffffff060c057981 */ /* 0x000ea8000c1e1300 */
[----:B------:R-:W3:Y:S04]  /*1290*/  LDG.E.S8 R2, desc[UR6][R12.64+-0x3] ;  /* 0xfffffd060c027981 */ /* 0x000ee8000c1e1300 */
[----:B------:R-:W3:Y:S04]  /*12a0*/  LDG.E.S8 R3, desc[UR6][R12.64+-0x4] ;  /* 0xfffffc060c037981 */ /* 0x000ee8000c1e1300 */
[----:B------:R-:W4:Y:S04]  /*12b0*/  LDG.E.S8 R11, desc[UR6][R12.64+-0x2] ;  /* 0xfffffe060c0b7981 */ /* 0x000f28000c1e1300 */
[----:B------:R-:W5:Y:S01]  /*12c0*/  LDG.E.S8 R17, desc[UR6][R12.64+-0x5] ;  /* 0xfffffb060c117981 */ /* 0x000f62000c1e1300 */
[----:B--2---:R-:W-:-:S04]  /*12d0*/  IMAD.WIDE R4, R5, R4, RZ ;  /* 0x0000000405047225 */ /* 0x004fc800078e02ff */
[----:B---3--:R-:W-:Y:S01]  /*12e0*/  IMAD.WIDE R2, R3, R2, RZ ;  /* 0x0000000203027225 */ /* 0x008fe200078e02ff */
[----:B----4-:R-:W-:-:S03]  /*12f0*/  SHF.R.S32.HI R15, RZ, 0x1f, R11 ;  /* 0x0000001fff0f7819 */ /* 0x010fc6000001140b */
[-C--:B------:R-:W-:Y:S02]  /*1300*/  IMAD R5, R5, R11.reuse, RZ ;  /* 0x0000000b05057224 */ /* 0x080fe400078e02ff */
[----:B------:R-:W-:Y:S01]  /*1310*/  IMAD.WIDE.U32 R10, R4, R11, RZ ;  /* 0x0000000b040a7225 */ /* 0x000fe200078e00ff */
[----:B-----5:R-:W-:-:S03]  /*1320*/  SHF.R.S32.HI R19, RZ, 0x1f, R17 ;  /* 0x0000001fff137819 */ /* 0x020fc60000011411 */
[----:B------:R-:W-:Y:S01]  /*1330*/  IMAD R3, R3, R17, RZ ;  /* 0x0000001103037224 */ /* 0x000fe200078e02ff */
[----:B------:R-:W-:Y:S01]  /*1340*/  ISETP.GE.U32.AND P1, PT, R10, 0x3e8, PT ;  /* 0x000003e80a00780c */ /* 0x000fe20003f26070 */
[----:B------:R-:W-:Y:S02]  /*1350*/  IMAD R15, R4, R15, R5 ;  /* 0x0000000f040f7224 */ /* 0x000fe400078e0205 */
[----:B------:R-:W-:-:S04]  /*1360*/  IMAD.WIDE.U32 R4, R2, R17, RZ ;  /* 0x0000001102047225 */ /* 0x000fc800078e00ff */
[----:B------:R-:W-:Y:S01]  /*1370*/  IMAD R3, R2, R19, R3 ;  /* 0x0000001302037224 */ /* 0x000fe200078e0203 */
[----:B------:R-:W-:Y:S01]  /*1380*/  ISETP.GE.U32.AND P2, PT, R4, 0x3e8, PT ;  /* 0x000003e80400780c */ /* 0x000fe20003f46070 */
[----:B------:R-:W-:Y:S02]  /*1390*/  IMAD.IADD R15, R11, 0x1, R15 ;  /* 0x000000010b0f7824 */ /* 0x000fe400078e020f */
[----:B------:R-:W-:-:S03]  /*13a0*/  IMAD.IADD R3, R5, 0x1, R3 ;  /* 0x0000000105037824 */ /* 0x000fc600078e0203 */
[----:B------:R-:W-:Y:S02]  /*13b0*/  ISETP.GE.U32.AND.EX P1, PT, R15, RZ, PT, P1 ;  /* 0x000000ff0f00720c */ /* 0x000fe40003f26110 */
[----:B------:R-:W-:Y:S02]  /*13c0*/  ISETP.GE.U32.AND.EX P2, PT, R3, RZ, PT, P2 ;  /* 0x000000ff0300720c */ /* 0x000fe40003f46120 */
[----:B------:R-:W-:Y:S02]  /*13d0*/  SEL R3, RZ, 0x1, P1 ;  /* 0x00000001ff037807 */ /* 0x000fe40000800000 */
[----:B------:R-:W-:Y:S02]  /*13e0*/  SEL R2, RZ, 0x1, P2 ;  /* 0x00000001ff027807 */ /* 0x000fe40001000000 */
[----:B------:R-:W-:Y:S02]  /*13f0*/  IADD3 R7, P1, PT, R7, -0x6, RZ ;  /* 0xfffffffa07077810 */ /* 0x000fe40007f3e0ff */
[----:B------:R-:W-:-:S02]  /*1400*/  IADD3 R22, P2, P3, R2, R22, R3 ;  /* 0x0000001602167210 */ /* 0x000fc40007b5e003 */
[----:B------:R-:W-:Y:S02]  /*1410*/  IADD3.X R8, PT, PT, R8, -0x1, RZ, P1, !PT ;  /* 0xffffffff08087810 */ /* 0x000fe40000ffe4ff */
[----:B------:R-:W-:-:S09]  /*1420*/  IADD3.X R9, PT, PT, RZ, R9, RZ, P2, P3 ;  /* 0x00000009ff097210 */ /* 0x000fd200017e64ff */
.L_x_9:
[----:B------:R-:W-:Y:S05]  /*1430*/  BSYNC.RECONVERGENT B1 ;  /* 0x0000000000017941 */ /* 0x000fea0003800200 */
.L_x_8:
[----:B------:R-:W-:Y:S05]  /*1440*/  @!P0 BRA `(.L_x_1) ;  /* 0x0000000000448947 */ /* 0x000fea0003800000 */
[----:B------:R-:W0:Y:S02]  /*1450*/  LDCU.64 UR4, c[0x0][0x380] ;  /* 0x00007000ff0477ac */ /* 0x000e240008000a00 */
[----:B0-----:R-:W-:-:S04]  /*1460*/  IADD3 R2, P0, PT, R7, UR4, RZ ;  /* 0x0000000407027c10 */ /* 0x001fc8000ff1e0ff */
[----:B------:R-:W-:-:S05]  /*1470*/  IADD3.X R3, PT, PT, R8, UR5, RZ, P0, !PT ;  /* 0x0000000508037c10 */ /* 0x000fca00087fe4ff */
[----:B------:R-:W2:Y:S04]  /*1480*/  LDG.E.S8 R4, desc[UR6][R2.64] ;  /* 0x0000000602047981 */ /* 0x000ea8000c1e1300 */
[----:B------:R-:W2:Y:S04]  /*1490*/  LDG.E.S8 R5, desc[UR6][R2.64+-0x1] ;  /* 0xffffff0602057981 */ /* 0x000ea8000c1e1300 */
[----:B------:R-:W3:Y:S01]  /*14a0*/  LDG.E.S8 R7, desc[UR6][R2.64+-0x2] ;  /* 0xfffffe0602077981 */ /* 0x000ee2000c1e1300 */
[----:B--2---:R-:W-:Y:S01]  /*14b0*/  IMAD.WIDE R4, R5, R4, RZ ;  /* 0x0000000405047225 */ /* 0x004fe200078e02ff */
[----:B---3--:R-:W-:-:S03]  /*14c0*/  SHF.R.S32.HI R11, RZ, 0x1f, R7 ;  /* 0x0000001fff0b7819 */ /* 0x008fc60000011407 */
[-C--:B------:R-:W-:Y:S02]  /*14d0*/  IMAD R5, R5, R7.reuse, RZ ;  /* 0x0000000705057224 */ /* 0x080fe400078e02ff */
[----:B------:R-:W-:-:S04]  /*14e0*/  IMAD.WIDE.U32 R6, R4, R7, RZ ;  /* 0x0000000704067225 */ /* 0x000fc800078e00ff */
[----:B------:R-:W-:Y:S01]  /*14f0*/  IMAD R5, R4, R11, R5 ;  /* 0x0000000b04057224 */ /* 0x000fe200078e0205 */
[----:B------:R-:W-:-:S03]  /*1500*/  ISETP.GE.U32.AND P0, PT, R6, 0x3e8, PT ;  /* 0x000003e80600780c */ /* 0x000fc60003f06070 */
[----:B------:R-:W-:-:S05]  /*1510*/  IMAD.IADD R6, R7, 0x1, R5 ;  /* 0x0000000107067824 */ /* 0x000fca00078e0205 */
[----:B------:R-:W-:-:S04]  /*1520*/  ISETP.GE.U32.AND.EX P0, PT, R6, RZ, PT, P0 ;  /* 0x000000ff0600720c */ /* 0x000fc80003f06100 */
[----:B------:R-:W-:-:S04]  /*1530*/  SEL R5, RZ, 0x1, P0 ;  /* 0x00000001ff057807 */ /* 0x000fc80000000000 */
[----:B------:R-:W-:-:S05]  /*1540*/  IADD3 R22, P0, PT, R5, R22, RZ ;  /* 0x0000001605167210 */ /* 0x000fca0007f1e0ff */
[----:B------:R-:W-:-:S08]  /*1550*/  IMAD.X R9, RZ, RZ, R9, P0 ;  /* 0x000000ffff097224 */ /* 0x000fd000000e0609 */
.L_x_1:
[----:B------:R-:W-:Y:S05]  /*1560*/  BSYNC.RECONVERGENT B0 ;  /* 0x0000000000007941 */ /* 0x000fea0003800200 */
.L_x_0:
[----:B------:R-:W0:Y:S01]  /*1570*/  S2UR UR5, SR_CgaCtaId ;  /* 0x00000000000579c3 */ /* 0x000e220000008800 */
[----:B------:R-:W-:Y:S01]  /*1580*/  UMOV UR4, 0x400 ;  /* 0x0000040000047882 */ /* 0x000fe20000000000 */
[----:B------:R-:W-:Y:S01]  /*1590*/  IMAD.MOV.U32 R23, RZ, RZ, R9 ;  /* 0x000000ffff177224 */ /* 0x000fe200078e0009 */
[C---:B------:R-:W-:Y:S02]  /*15a0*/  ISETP.GT.U32.AND P0, PT, R0.reuse, 0xff, PT ;  /* 0x000000ff0000780c */ /* 0x040fe40003f04070 */
[----:B------:R-:W-:Y:S01]  /*15b0*/  ISETP.GT.U32.AND P1, PT, R0, 0x7f, PT ;  /* 0x0000007f0000780c */ /* 0x000fe20003f24070 */
[----:B0-----:R-:W-:-:S06]  /*15c0*/  ULEA UR4, UR5, UR4, 0x18 ;  /* 0x0000000405047291 */ /* 0x001fcc000f8ec0ff */
[----:B------:R-:W-:-:S05]  /*15d0*/  LEA R2, R0, UR4, 0x3 ;  /* 0x0000000400027c11 */ /* 0x000fca000f8e18ff */
[----:B------:R-:W-:Y:S01]  /*15e0*/  STS.64 [R2], R22 ;  /* 0x0000001602007388 */ /* 0x000fe20000000a00 */
[----:B------:R-:W-:Y:S06]  /*15f0*/  BAR.SYNC.DEFER_BLOCKING 0x0 ;  /* 0x0000000000007b1d */ /* 0x000fec0000010000 */
[----:B------:R-:W-:Y:S04]  /*1600*/  @!P0 LDS.64 R4, [R2+0x800] ;  /* 0x0008000002048984 */ /* 0x000fe80000000a00 */
[----:B------:R-:W0:Y:S02]  /*1610*/  @!P0 LDS.64 R6, [R2] ;  /* 0x0000000002068984 */ /* 0x000e240000000a00 */
[----:B0-----:R-:W-:-:S05]  /*1620*/  @!P0 IADD3 R8, P2, PT, R4, R6, RZ ;  /* 0x0000000604088210 */ /* 0x001fca0007f5e0ff */
[----:B------:R-:W-:-:S05]  /*1630*/  @!P0 IMAD.X R9, R5, 0x1, R7, P2 ;  /* 0x0000000105098824 */ /* 0x000fca00010e0607 */
[----:B------:R-:W-:Y:S01]  /*1640*/  @!P0 STS.64 [R2], R8 ;  /* 0x0000000802008388 */ /* 0x000fe20000000a00 */
[----:B------:R-:W-:Y:S01]  /*1650*/  BAR.SYNC.DEFER_BLOCKING 0x0 ;  /* 0x0000000000007b1d */ /* 0x000fe20000010000 */
[----:B------:R-:W-:-:S05]  /*1660*/  ISETP.GT.U32.AND P0, PT, R0, 0x3f, PT ;  /* 0x0000003f0000780c */ /* 0x000fca0003f04070 */
        /* <DEDUP_REMOVED lines=41> */
[----:B------:R-:W-:-:S05]  /*1900*/  ISETP.NE.AND P0, PT, R0, RZ, PT ;  /* 0x000000ff0000720c */ /* 0x000fca0003f05270 */
[----:B------:R-:W-:Y:S04]  /*1910*/  @!P1 LDS.64 R4, [R2+0x10] ;  /* 0x0000100002049984 */ /* 0x000fe80000000a00 */
[----:B------:R-:W0:Y:S02]  /*1920*/  @!P1 LDS.64 R6, [R2] ;  /* 0x0000000002069984 */ /* 0x000e240000000a00 */
[----:B0-----:R-:W-:-:S05]  /*1930*/  @!P1 IADD3 R10, P2, PT, R4, R6, RZ ;  /* 0x00000006040a9210 */ /* 0x001fca0007f5e0ff */
[----:B------:R-:W-:-:S05]  /*1940*/  @!P1 IMAD.X R11, R5, 0x1, R7, P2 ;  /* 0x00000001050b9824 */ /* 0x000fca00010e0607 */
[----:B------:R-:W-:Y:S01]  /*1950*/  @!P1 STS.64 [R2], R10 ;  /* 0x0000000a02009388 */ /* 0x000fe20000000a00 */
[----:B------:R-:W-:Y:S06]  /*1960*/  BAR.SYNC.DEFER_BLOCKING 0x0 ;  /* 0x0000000000007b1d */ /* 0x000fec0000010000 */
[----:B------:R-:W-:Y:S04]  /*1970*/  @!P0 LDS.64 R4, [UR4+0x8] ;  /* 0x00000804ff048984 */ /* 0x000fe80008000a00 */
[----:B------:R-:W0:Y:S02]  /*1980*/  @!P0 LDS.64 R6, [R2] ;  /* 0x0000000002068984 */ /* 0x000e240000000a00 */
[----:B0-----:R-:W-:-:S05]  /*1990*/  @!P0 IADD3 R4, P1, PT, R4, R6, RZ ;  /* 0x0000000604048210 */ /* 0x001fca0007f3e0ff */
[----:B------:R-:W-:-:S05]  /*19a0*/  @!P0 IMAD.X R5, R5, 0x1, R7, P1 ;  /* 0x0000000105058824 */ /* 0x000fca00008e0607 */
[----:B------:R0:W-:Y:S01]  /*19b0*/  @!P0 STS.64 [R2], R4 ;  /* 0x0000000402008388 */ /* 0x0001e20000000a00 */
[----:B------:R-:W-:Y:S06]  /*19c0*/  BAR.SYNC.DEFER_BLOCKING 0x0 ;  /* 0x0000000000007b1d */ /* 0x000fec0000010000 */
[----:B------:R-:W-:Y:S05]  /*19d0*/  @P0 EXIT ;  /* 0x000000000000094d */ /* 0x000fea0003800000 */
[----:B0-----:R-:W0:Y:S01]  /*19e0*/  LDS.64 R2, [UR4] ;  /* 0x00000004ff027984 */ /* 0x001e220008000a00 */
[----:B------:R-:W0:Y:S03]  /*19f0*/  LDC.64 R4, c[0x0][0x390] ;  /* 0x0000e400ff047b82 */ /* 0x000e260000000a00 */
[----:B0-----:R-:W-:Y:S01]  /*1a00*/  STG.E.64 desc[UR6][R4.64], R2 ;  /* 0x0000000204007986 */ /* 0x001fe2000c101b06 */
[----:B------:R-:W-:Y:S05]  /*1a10*/  EXIT ;  /* 0x000000000000794d */ /* 0x000fea0003800000 */
.L_x_10:
[----:B------:R-:W-:-:S00]  /*1a20*/  BRA `(.L_x_10) ;  /* 0xfffffffc00fc7947 */ /* 0x000fc0000383ffff */
[----:B------:R-:W-:-:S00]  /*1a30*/  NOP ;  /* 0x0000000000007918 */ /* 0x000fc00000000000 */
        /* <DEDUP_REMOVED lines=12> */
.L_x_11:


//--------------------- .nv.shared._Z12cuda_proceedILm512EEvPcmPm --------------------------
	.section	.nv.shared._Z12cuda_proceedILm512EEvPcmPm,"aw",@nobits
	.sectionflags	@""
	.align	8
.nv.shared._Z12cuda_proceedILm512EEvPcmPm:
	.zero		5120


//--------------------- .nv.shared.reserved.0     --------------------------
	.section	.nv.shared.reserved.0,"aw",@nobits
	.weak		__nv_reservedSMEM_offset_0_alias
	.size		__nv_reservedSMEM_offset_0_alias, 0, 64
	.other		__nv_reservedSMEM_offset_0_alias,@"STO_CUDA_RESERVED_SHARED STV_DEFAULT"
__nv_reservedSMEM_offset_0_alias:
	.zero		0
	.zero		64


//--------------------- .nv.constant0._Z12cuda_proceedILm512EEvPcmPm --------------------------
	.section	.nv.constant0._Z12cuda_proceedILm512EEvPcmPm,"a",@progbits
	.sectionflags	@""
	.align	4
.nv.constant0._Z12cuda_proceedILm512EEvPcmPm:
	.zero		920


//--------------------- SYMBOLS --------------------------

	.type		.nv.reservedSmem.offset0,@object
	.size		.nv.reservedSmem.offset0,0x4
	.type		.nv.reservedSmem.cap,@object
	.size		.nv.reservedSmem.cap,0x4
